def matmul_kernel(
    a_ptr,
    b_ptr,
    c_ptr,
    M,
    N,
    K,
    stride_am,
    stride_ak,
    stride_bk,
    stride_bn,
    stride_cm,
    stride_cn,
    BLOCK_M: tl.constexpr,
    BLOCK_N: tl.constexpr,
    BLOCK_K: tl.constexpr,
    GROUP_M: tl.constexpr,
):
    pid = tl.program_id(axis=0)
    num_pid_m = tl.cdiv(M, BLOCK_M)
    num_pid_n = tl.cdiv(N, BLOCK_N)
    num_pid_in_group = GROUP_M * num_pid_n
    group_id = pid // num_pid_in_group
    first_pid_m = group_id * GROUP_M
    group_size_m = min(num_pid_m - first_pid_m, GROUP_M)
    pid_m = first_pid_m + ((pid % num_pid_in_group) % group_size_m)
    pid_n = (pid % num_pid_in_group) // group_size_m

    offs_am = (pid_m * BLOCK_M + tl.arange(0, BLOCK_M)) % M
    offs_bn = (pid_n * BLOCK_N + tl.arange(0, BLOCK_N)) % N
    offs_k = tl.arange(0, BLOCK_K)
    a_ptrs = a_ptr + offs_am[:, None] * stride_am + offs_k[None, :] * stride_ak
    b_ptrs = b_ptr + offs_k[:, None] * stride_bk + offs_bn[None, :] * stride_bn

    acc = tl.zeros((BLOCK_M, BLOCK_N), dtype=tl.float32)
    for kk in range(0, tl.cdiv(K, BLOCK_K)):
        a = tl.load(a_ptrs, mask=offs_k[None, :] < K - kk * BLOCK_K, other=0.0)
        b = tl.load(b_ptrs, mask=offs_k[:, None] < K - kk * BLOCK_K, other=0.0)
        acc = tl.dot(a, b, acc)
        a_ptrs += BLOCK_K * stride_ak
        b_ptrs += BLOCK_K * stride_bk

    c = acc.to(c_ptr.dtype.element_ty)
    offs_cm = pid_m * BLOCK_M + tl.arange(0, BLOCK_M)
    offs_cn = pid_n * BLOCK_N + tl.arange(0, BLOCK_N)
    c_ptrs = c_ptr + offs_cm[:, None] * stride_cm + offs_cn[None, :] * stride_cn
    mask = (offs_cm[:, None] < M) & (offs_cn[None, :] < N)
    tl.store(c_ptrs, c, mask=mask)

# config = {"BLOCK_K": 128, "BLOCK_M": 128, "BLOCK_N": 64, "GROUP_M": 8, "arch": "sm_90", "dtype": "fp16", "num_ctas": 1, "num_stages": 3, "num_warps": 16}
# arch = sm_90


// ===== COMPILED SASS (sm_90a) =====

	.target	sm_90a

	.elftype	@"ET_EXEC"


//--------------------- .note.nv.tkinfo           --------------------------
	.section	.note.nv.tkinfo,"",@"SHT_NOTE"
	.sectionflags	@"SHF_NOTE_NV_TKINFO"
	.tkinfo
        /*0018*/ 	.word	0x00000002
        /*0030*/ 	.string	""
        /*0030*/ 	.string	"ptxas"
        /*0030*/ 	.string	"Cuda compilation tools, release 13.0, V13.0.88"
        /*0030*/ 	.string	"Build cuda_13.0.r13.0/compiler.36424714_0"
        /*0030*/ 	.string	"-v  -suppress-debug-info  -lineinfo  -arch sm_90a "



//--------------------- .note.nv.cuinfo           --------------------------
	.section	.note.nv.cuinfo,"",@"SHT_NOTE"
	.sectionflags	@"SHF_NOTE_NV_CUINFO"
        /*0018*/ 	.short	0x0002
        /*001a*/ 	.short	0x005a
        /*001c*/ 	.short	0x0082
	.zero		2


//--------------------- .nv.info                  --------------------------
	.section	.nv.info,"",@"SHT_CUDA_INFO"
	.align	4


	//----- nvinfo : EIATTR_REGCOUNT
	.align		4
        /*0000*/ 	.byte	0x04, 0x2f
        /*0002*/ 	.short	(.L_1 - .L_0)
	.align		4
.L_0:
        /*0004*/ 	.word	index@(matmul_kernel)
        /*0008*/ 	.word	0x00000080


	//----- nvinfo : EIATTR_FRAME_SIZE
	.align		4
.L_1:
        /*000c*/ 	.byte	0x04, 0x11
        /*000e*/ 	.short	(.L_3 - .L_2)
	.align		4
.L_2:
        /*0010*/ 	.word	index@(matmul_kernel)
        /*0014*/ 	.word	0x00000048


	//----- nvinfo : EIATTR_MIN_STACK_SIZE
	.align		4
.L_3:
        /*0018*/ 	.byte	0x04, 0x12
        /*001a*/ 	.short	(.L_5 - .L_4)
	.align		4
.L_4:
        /*001c*/ 	.word	index@(matmul_kernel)
        /*0020*/ 	.word	0x00000048
.L_5:


//--------------------- .nv.compat                --------------------------
	.section	.nv.compat,"",@"SHT_CUDA_COMPAT_INFO"
	.align	4
        /*0000*/ 	.byte	0x02, 0x09, 0x01, 0x00, 0x02, 0x02, 0x04, 0x00, 0x02, 0x05, 0x05, 0x00, 0x03, 0x07, 0x01, 0x01
        /*0010*/ 	.byte	0x02, 0x03, 0x00, 0x00, 0x02, 0x06, 0x01, 0x00, 0x04, 0x0b, 0x08, 0x00, 0x00, 0x00, 0x00, 0x00
        /*0020*/ 	.byte	0x00, 0x00, 0x00, 0x00


//--------------------- .nv.info.matmul_kernel    --------------------------
	.section	.nv.info.matmul_kernel,"",@"SHT_CUDA_INFO"
	.sectionflags	@""
	.align	4


	//----- nvinfo : EIATTR_CUDA_API_VERSION
	.align		4
        /*0000*/ 	.byte	0x04, 0x37
        /*0002*/ 	.short	(.L_7 - .L_6)
.L_6:
        /*0004*/ 	.word	0x00000082


	//----- nvinfo : EIATTR_KPARAM_INFO
	.align		4
.L_7:
        /*0008*/ 	.byte	0x04, 0x17
        /*000a*/ 	.short	(.L_9 - .L_8)
.L_8:
        /*000c*/ 	.word	0x00000000
        /*0010*/ 	.short	0x000d
        /*0012*/ 	.short	0x0048
        /*0014*/ 	.byte	0x00, 0xf4, 0x21, 0x00


	//----- nvinfo : EIATTR_KPARAM_INFO
	.align		4
.L_9:
        /*0018*/ 	.byte	0x04, 0x17
        /*001a*/ 	.short	(.L_11 - .L_10)
.L_10:
        /*001c*/ 	.word	0x00000000
        /*0020*/ 	.short	0x000c
        /*0022*/ 	.short	0x0040
        /*0024*/ 	.byte	0x00, 0xf4, 0x21, 0x00


	//----- nvinfo : EIATTR_KPARAM_INFO
	.align		4
.L_11:
        /*0028*/ 	.byte	0x04, 0x17
        /*002a*/ 	.short	(.L_13 - .L_12)
.L_12:
        /*002c*/ 	.word	0x00000000
        /*0030*/ 	.short	0x000b
        /*0032*/ 	.short	0x0038
        /*0034*/ 	.byte	0x00, 0xf0, 0x11, 0x00


	//----- nvinfo : EIATTR_KPARAM_INFO
	.align		4
.L_13:
        /*0038*/ 	.byte	0x04, 0x17
        /*003a*/ 	.short	(.L_15 - .L_14)
.L_14:
        /*003c*/ 	.word	0x00000000
        /*0040*/ 	.short	0x000a
        /*0042*/ 	.short	0x0034
        /*0044*/ 	.byte	0x00, 0xf0, 0x11, 0x00


	//----- nvinfo : EIATTR_KPARAM_INFO
	.align		4
.L_15:
        /*0048*/ 	.byte	0x04, 0x17
        /*004a*/ 	.short	(.L_17 - .L_16)
.L_16:
        /*004c*/ 	.word	0x00000000
        /*0050*/ 	.short	0x0009
        /*0052*/ 	.short	0x0030
        /*0054*/ 	.byte	0x00, 0xf0, 0x11, 0x00


	//----- nvinfo : EIATTR_KPARAM_INFO
	.align		4
.L_17:
        /*0058*/ 	.byte	0x04, 0x17
        /*005a*/ 	.short	(.L_19 - .L_18)
.L_18:
        /*005c*/ 	.word	0x00000000
        /*0060*/ 	.short	0x0008
        /*0062*/ 	.short	0x002c
        /*0064*/ 	.byte	0x00, 0xf0, 0x11, 0x00


	//----- nvinfo : EIATTR_KPARAM_INFO
	.align		4
.L_19:
        /*0068*/ 	.byte	0x04, 0x17
        /*006a*/ 	.short	(.L_21 - .L_20)
.L_20:
        /*006c*/ 	.word	0x00000000
        /*0070*/ 	.short	0x0007
        /*0072*/ 	.short	0x0028
        /*0074*/ 	.byte	0x00, 0xf0, 0x11, 0x00


	//----- nvinfo : EIATTR_KPARAM_INFO
	.align		4
.L_21:
        /*0078*/ 	.byte	0x04, 0x17
        /*007a*/ 	.short	(.L_23 - .L_22)
.L_22:
        /*007c*/ 	.word	0x00000000
        /*0080*/ 	.short	0x0006
        /*0082*/ 	.short	0x0024
        /*0084*/ 	.byte	0x00, 0xf0, 0x11, 0x00


	//----- nvinfo : EIATTR_KPARAM_INFO
	.align		4
.L_23:
        /*0088*/ 	.byte	0x04, 0x17
        /*008a*/ 	.short	(.L_25 - .L_24)
.L_24:
        /*008c*/ 	.word	0x00000000
        /*0090*/ 	.short	0x0005
        /*0092*/ 	.short	0x0020
        /*0094*/ 	.byte	0x00, 0xf0, 0x11, 0x00


	//----- nvinfo : EIATTR_KPARAM_INFO
	.align		4
.L_25:
        /*0098*/ 	.byte	0x04, 0x17
        /*009a*/ 	.short	(.L_27 - .L_26)
.L_26:
        /*009c*/ 	.word	0x00000000
        /*00a0*/ 	.short	0x0004
        /*00a2*/ 	.short	0x001c
        /*00a4*/ 	.byte	0x00, 0xf0, 0x11, 0x00


	//----- nvinfo : EIATTR_KPARAM_INFO
	.align		4
.L_27:
        /*00a8*/ 	.byte	0x04, 0x17
        /*00aa*/ 	.short	(.L_29 - .L_28)
.L_28:
        /*00ac*/ 	.word	0x00000000
        /*00b0*/ 	.short	0x0003
        /*00b2*/ 	.short	0x0018
        /*00b4*/ 	.byte	0x00, 0xf0, 0x11, 0x00


	//----- nvinfo : EIATTR_KPARAM_INFO
	.align		4
.L_29:
        /*00b8*/ 	.byte	0x04, 0x17
        /*00ba*/ 	.short	(.L_31 - .L_30)
.L_30:
        /*00bc*/ 	.word	0x00000000
        /*00c0*/ 	.short	0x0002
        /*00c2*/ 	.short	0x0010
        /*00c4*/ 	.byte	0x00, 0xf4, 0x21, 0x00


	//----- nvinfo : EIATTR_KPARAM_INFO
	.align		4
.L_31:
        /*00c8*/ 	.byte	0x04, 0x17
        /*00ca*/ 	.short	(.L_33 - .L_32)
.L_32:
        /*00cc*/ 	.word	0x00000000
        /*00d0*/ 	.short	0x0001
        /*00d2*/ 	.short	0x0008
        /*00d4*/ 	.byte	0x00, 0xf4, 0x21, 0x00


	//----- nvinfo : EIATTR_KPARAM_INFO
	.align		4
.L_33:
        /*00d8*/ 	.byte	0x04, 0x17
        /*00da*/ 	.short	(.L_35 - .L_34)
.L_34:
        /*00dc*/ 	.word	0x00000000
        /*00e0*/ 	.short	0x0000
        /*00e2*/ 	.short	0x0000
        /*00e4*/ 	.byte	0x00, 0xf4, 0x21, 0x00


	//----- nvinfo : EIATTR_SPARSE_MMA_MASK
	.align		4
.L_35:
        /*00e8*/ 	.byte	0x03, 0x50
        /*00ea*/ 	.short	0x0000


	//----- nvinfo : EIATTR_MAXREG_COUNT
	.align		4
        /*00ec*/ 	.byte	0x03, 0x1b
        /*00ee*/ 	.short	0x0080


	//----- nvinfo : EIATTR_NUM_BARRIERS
	.align		4
        /*00f0*/ 	.byte	0x02, 0x4c
        /*00f2*/ 	.byte	0x01
	.zero		1


	//----- nvinfo : EIATTR_ANNOTATIONS
	.align		4
        /*00f4*/ 	.byte	0x04, 0x55
        /*00f6*/ 	.short	(.L_37 - .L_36)


	//   ....[0]....
.L_36:
        /*00f8*/ 	.word	0x00000001
        /*00fc*/ 	.byte	0xc0, 0x05, 0x00, 0x00, 0x01, 0x00, 0x00, 0x00, 0xf0, 0x05, 0x00, 0x00, 0x01, 0x00, 0x00, 0x00
        /* <DEDUP_REMOVED lines=15> */
        /*01fc*/ 	.byte	0x00, 0x3c, 0x00, 0x00, 0x01, 0x00, 0x00, 0x00, 0x60, 0x3c, 0x00, 0x00


	//----- nvinfo : EIATTR_MERCURY_ISA_VERSION
	.align		4
.L_37:
        /*0208*/ 	.byte	0x03, 0x5f
        /*020a*/ 	.short	0x0101


	//----- nvinfo : EIATTR_EXIT_INSTR_OFFSETS
	.align		4
        /*020c*/ 	.byte	0x04, 0x1c
        /*020e*/ 	.short	(.L_39 - .L_38)


	//   ....[0]....
.L_38:
        /*0210*/ 	.word	0x00004140


	//   ....[1]....
        /*0214*/ 	.word	0x00004170


	//----- nvinfo : EIATTR_REQNTID
	.align		4
.L_39:
        /*0218*/ 	.byte	0x04, 0x10
        /*021a*/ 	.short	(.L_41 - .L_40)
.L_40:
        /*021c*/ 	.word	0x00000200
        /*0220*/ 	.word	0x00000001
        /*0224*/ 	.word	0x00000001


	//----- nvinfo : EIATTR_CBANK_PARAM_SIZE
	.align		4
.L_41:
        /*0228*/ 	.byte	0x03, 0x19
        /*022a*/ 	.short	0x0050


	//----- nvinfo : EIATTR_PARAM_CBANK
	.align		4
        /*022c*/ 	.byte	0x04, 0x0a
        /*022e*/ 	.short	(.L_43 - .L_42)
	.align		4
.L_42:
        /*0230*/ 	.word	index@(.nv.constant0.matmul_kernel)
        /*0234*/ 	.short	0x0210
        /*0236*/ 	.short	0x0050


	//----- nvinfo : EIATTR_SW_WAR
	.align		4
.L_43:
        /*0238*/ 	.byte	0x04, 0x36
        /*023a*/ 	.short	(.L_45 - .L_44)
.L_44:
        /*023c*/ 	.word	0x00000008
.L_45:


//--------------------- .nv.callgraph             --------------------------
	.section	.nv.callgraph,"",@"SHT_CUDA_CALLGRAPH"
	.align	4
	.sectionentsize	8
	.align		4
        /*0000*/ 	.word	0x00000000
	.align		4
        /*0004*/ 	.word	0xffffffff
	.align		4
        /*0008*/ 	.word	0x00000000
	.align		4
        /*000c*/ 	.word	0xfffffffe
	.align		4
        /*0010*/ 	.word	0x00000000
	.align		4
        /*0014*/ 	.word	0xfffffffd
	.align		4
        /*0018*/ 	.word	0x00000000
	.align		4
        /*001c*/ 	.word	0xfffffffc


//--------------------- .text.matmul_kernel       --------------------------
	.section	.text.matmul_kernel,"ax",@progbits
	.align	128
        .global         matmul_kernel
        .type           matmul_kernel,@function
        .size           matmul_kernel,(.L_x_3 - matmul_kernel)
        .other          matmul_kernel,@"STO_CUDA_ENTRY STV_DEFAULT"
matmul_kernel:
.text.matmul_kernel:
[----:B------:R-:W0:Y:S08]  /*0000*/  LDC R1, c[0x0][0x28] ;  /* 0x00000a00ff017b82 */ /* 0x000e300000000800 */
[----:B------:R-:W1:Y:S01]  /*0010*/  LDC.64 R12, c[0x0][0x228] ;  /* 0x00008a00ff0c7b82 */ /* 0x000e620000000a00 */
[----:B------:R-:W2:Y:S01]  /*0020*/  S2R R5, SR_CTAID.X ;  /* 0x0000000000057919 */ /* 0x000ea20000002500 */
[----:B0-----:R-:W-:Y:S01]  /*0030*/  VIADD R1, R1, 0xffffffb8 ;  /* 0xffffffb801017836 */ /* 0x001fe20000000000 */
[----:B------:R-:W-:Y:S01]  /*0040*/  UMOV UR6, 0x400 ;  /* 0x0000040000067882 */ /* 0x000fe20000000000 */
[----:B------:R-:W-:Y:S01]  /*0050*/  ULDC.64 UR12, c[0x0][0x208] ;  /* 0x00008200000c7ab9 */ /* 0x000fe20000000a00 */
[----:B------:R-:W0:Y:S01]  /*0060*/  S2R R54, SR_TID.X ;  /* 0x0000000000367919 */ /* 0x000e220000002100 */
[----:B------:R-:W-:-:S02]  /*0070*/  CS2R R24, SRZ ;  /* 0x0000000000187805 */ /* 0x000fc4000001ff00 */
[----:B------:R-:W-:Y:S01]  /*0080*/  CS2R R26, SRZ ;  /* 0x00000000001a7805 */ /* 0x000fe2000001ff00 */
[----:B------:R-:W3:Y:S01]  /*0090*/  S2UR UR4, SR_CgaCtaId ;  /* 0x00000000000479c3 */ /* 0x000ee20000008800 */
[----:B-1----:R-:W-:-:S05]  /*00a0*/  VIADD R0, R13, 0x3f ;  /* 0x0000003f0d007836 */ /* 0x002fca0000000000 */
[----:B------:R-:W-:Y:S01]  /*00b0*/  SHF.R.S32.HI R3, RZ, 0x1f, R0 ;  /* 0x0000001fff037819 */ /* 0x000fe20000011400 */
[----:B---3--:R-:W-:-:S03]  /*00c0*/  ULEA UR6, UR4, UR6, 0x18 ;  /* 0x0000000604067291 */ /* 0x008fc6000f8ec03f */
[----:B------:R-:W-:Y:S02]  /*00d0*/  LEA.HI R3, R3, R0, RZ, 0x6 ;  /* 0x0000000003037211 */ /* 0x000fe400078f30ff */
[----:B--2---:R-:W-:Y:S02]  /*00e0*/  IABS R8, R5 ;  /* 0x0000000500087213 */ /* 0x004fe40000000000 */
[----:B------:R-:W-:-:S05]  /*00f0*/  SHF.R.S32.HI R3, RZ, 0x6, R3 ;  /* 0x00000006ff037819 */ /* 0x000fca0000011403 */
[----:B------:R-:W-:-:S05]  /*0100*/  IMAD.SHL.U32 R4, R3, 0x8, RZ ;  /* 0x0000000803047824 */ /* 0x000fca00078e00ff */
[-C--:B------:R-:W-:Y:S02]  /*0110*/  IABS R7, R4.reuse ;  /* 0x0000000400077213 */ /* 0x080fe40000000000 */
[----:B------:R-:W-:Y:S02]  /*0120*/  IABS R10, R4 ;  /* 0x00000004000a7213 */ /* 0x000fe40000000000 */
[----:B------:R-:W1:Y:S08]  /*0130*/  I2F.RP R0, R7 ;  /* 0x0000000700007306 */ /* 0x000e700000209400 */
[----:B-1----:R-:W1:Y:S02]  /*0140*/  MUFU.RCP R0, R0 ;  /* 0x0000000000007308 */ /* 0x002e640000001000 */
[----:B-1----:R-:W-:-:S02]  /*0150*/  VIADD R2, R0, 0xffffffe ;  /* 0x0ffffffe00027836 */ /* 0x002fc40000000000 */
[----:B------:R-:W-:-:S04]  /*0160*/  IMAD.MOV R0, RZ, RZ, -R10 ;  /* 0x000000ffff007224 */ /* 0x000fc800078e0a0a */
[----:B------:R1:W2:Y:S02]  /*0170*/  F2I.FTZ.U32.TRUNC.NTZ R3, R2 ;  /* 0x0000000200037305 */ /* 0x0002a4000021f000 */
[----:B-1----:R-:W-:Y:S02]  /*0180*/  IMAD.MOV.U32 R2, RZ, RZ, RZ ;  /* 0x000000ffff027224 */ /* 0x002fe400078e00ff */
[----:B--2---:R-:W-:-:S04]  /*0190*/  IMAD.MOV R6, RZ, RZ, -R3 ;  /* 0x000000ffff067224 */ /* 0x004fc800078e0a03 */
[----:B------:R-:W-:Y:S02]  /*01a0*/  IMAD R9, R6, R7, RZ ;  /* 0x0000000706097224 */ /* 0x000fe400078e02ff */
[----:B------:R-:W-:Y:S02]  /*01b0*/  IMAD.MOV.U32 R6, RZ, RZ, R8 ;  /* 0x000000ffff067224 */ /* 0x000fe400078e0008 */
[----:B------:R-:W-:-:S06]  /*01c0*/  IMAD.HI.U32 R3, R3, R9, R2 ;  /* 0x0000000903037227 */ /* 0x000fcc00078e0002 */
[----:B------:R-:W-:-:S04]  /*01d0*/  IMAD.HI.U32 R3, R3, R6, RZ ;  /* 0x0000000603037227 */ /* 0x000fc800078e00ff */
[----:B------:R-:W-:-:S05]  /*01e0*/  IMAD R0, R3, R0, R6 ;  /* 0x0000000003007224 */ /* 0x000fca00078e0206 */
[----:B------:R-:W-:-:S13]  /*01f0*/  ISETP.GT.U32.AND P1, PT, R7, R0, PT ;  /* 0x000000000700720c */ /* 0x000fda0003f24070 */
[----:B------:R-:W-:Y:S02]  /*0200*/  @!P1 IMAD.IADD R0, R0, 0x1, -R7 ;  /* 0x0000000100009824 */ /* 0x000fe400078e0a07 */
[----:B------:R-:W-:Y:S01]  /*0210*/  @!P1 VIADD R3, R3, 0x1 ;  /* 0x0000000103039836 */ /* 0x000fe20000000000 */
[----:B------:R-:W-:Y:S02]  /*0220*/  ISETP.NE.AND P1, PT, R4, RZ, PT ;  /* 0x000000ff0400720c */ /* 0x000fe40003f25270 */
[----:B------:R-:W-:Y:S02]  /*0230*/  ISETP.GE.U32.AND P0, PT, R0, R7, PT ;  /* 0x000000070000720c */ /* 0x000fe40003f06070 */
[----:B------:R-:W-:-:S04]  /*0240*/  LOP3.LUT R0, R5, R4, RZ, 0x3c, !PT ;  /* 0x0000000405007212 */ /* 0x000fc800078e3cff */
[----:B------:R-:W-:Y:S01]  /*0250*/  ISETP.GE.AND P2, PT, R0, RZ, PT ;  /* 0x000000ff0000720c */ /* 0x000fe20003f46270 */
[----:B------:R-:W-:-:S06]  /*0260*/  VIADD R0, R12, 0x7f ;  /* 0x0000007f0c007836 */ /* 0x000fcc0000000000 */
[----:B------:R-:W-:-:S04]  /*0270*/  @P0 VIADD R3, R3, 0x1 ;  /* 0x0000000103030836 */ /* 0x000fc80000000000 */
[----:B------:R-:W-:Y:S01]  /*0280*/  IMAD.MOV.U32 R2, RZ, RZ, R3 ;  /* 0x000000ffff027224 */ /* 0x000fe200078e0003 */
[----:B------:R-:W-:-:S03]  /*0290*/  SHF.R.S32.HI R3, RZ, 0x1f, R0 ;  /* 0x0000001fff037819 */ /* 0x000fc60000011400 */
[----:B------:R-:W-:Y:S01]  /*02a0*/  @!P2 IMAD.MOV R2, RZ, RZ, -R2 ;  /* 0x000000ffff02a224 */ /* 0x000fe200078e0a02 */
[----:B------:R-:W-:Y:S02]  /*02b0*/  @!P1 LOP3.LUT R2, RZ, R4, RZ, 0x33, !PT ;  /* 0x00000004ff029212 */ /* 0x000fe400078e33ff */
[----:B------:R-:W-:-:S03]  /*02c0*/  LEA.HI R3, R3, R0, RZ, 0x7 ;  /* 0x0000000003037211 */ /* 0x000fc600078f38ff */
[----:B------:R-:W-:Y:S02]  /*02d0*/  IMAD.SHL.U32 R6, R2, 0x8, RZ ;  /* 0x0000000802067824 */ /* 0x000fe400078e00ff */
[----:B------:R-:W-:-:S03]  /*02e0*/  IMAD.MOV R2, RZ, RZ, -R2 ;  /* 0x000000ffff027224 */ /* 0x000fc600078e0a02 */
[----:B------:R-:W-:Y:S01]  /*02f0*/  LEA.HI.SX32 R3, R3, -R6, 0x19 ;  /* 0x8000000603037211 */ /* 0x000fe200078fcaff */
[----:B------:R-:W-:-:S03]  /*0300*/  IMAD R8, R4, R2, R5 ;  /* 0x0000000204087224 */ /* 0x000fc600078e0205 */
[----:B------:R-:W-:-:S04]  /*0310*/  VIMNMX R11, R3, 0x8, PT ;  /* 0x00000008030b7848 */ /* 0x000fc80003fe0100 */
[-C--:B------:R-:W-:Y:S02]  /*0320*/  IABS R7, R11.reuse ;  /* 0x0000000b00077213 */ /* 0x080fe40000000000 */
[----:B------:R-:W-:Y:S02]  /*0330*/  IABS R4, R11 ;  /* 0x0000000b00047213 */ /* 0x000fe40000000000 */
[----:B------:R-:W1:Y:S08]  /*0340*/  I2F.RP R0, R7 ;  /* 0x0000000700007306 */ /* 0x000e700000209400 */
[----:B-1----:R-:W1:Y:S02]  /*0350*/  MUFU.RCP R0, R0 ;  /* 0x0000000000007308 */ /* 0x002e640000001000 */
[----:B-1----:R-:W-:-:S02]  /*0360*/  VIADD R3, R0, 0xffffffe ;  /* 0x0ffffffe00037836 */ /* 0x002fc40000000000 */
[----:B------:R-:W-:Y:S02]  /*0370*/  IMAD.MOV R0, RZ, RZ, -R4 ;  /* 0x000000ffff007224 */ /* 0x000fe400078e0a04 */
[----:B------:R-:W1:Y:S02]  /*0380*/  LDC R4, c[0x0][0x230] ;  /* 0x00008c00ff047b82 */ /* 0x000e640000000800 */
[----:B------:R-:W2:Y:S02]  /*0390*/  F2I.FTZ.U32.TRUNC.NTZ R3, R3 ;  /* 0x0000000300037305 */ /* 0x000ea4000021f000 */
[----:B--2---:R-:W-:-:S04]  /*03a0*/  IMAD.MOV R9, RZ, RZ, -R3 ;  /* 0x000000ffff097224 */ /* 0x004fc800078e0a03 */
[----:B------:R-:W-:Y:S01]  /*03b0*/  IMAD.MOV.U32 R2, RZ, RZ, R9 ;  /* 0x000000ffff027224 */ /* 0x000fe200078e0009 */
[----:B------:R-:W-:Y:S01]  /*03c0*/  IABS R9, R8 ;  /* 0x0000000800097213 */ /* 0x000fe20000000000 */
[----:B-1----:R-:W-:Y:S02]  /*03d0*/  VIADD R4, R4, 0x7f ;  /* 0x0000007f04047836 */ /* 0x002fe40000000000 */
[----:B------:R-:W-:Y:S02]  /*03e0*/  IMAD R5, R2, R7, RZ ;  /* 0x0000000702057224 */ /* 0x000fe400078e02ff */
[----:B------:R-:W-:-:S04]  /*03f0*/  IMAD.MOV.U32 R2, RZ, RZ, RZ ;  /* 0x000000ffff027224 */ /* 0x000fc800078e00ff */
        /* <DEDUP_REMOVED lines=9> */
[----:B------:R-:W-:-:S07]  /*0490*/  ISETP.GE.AND P2, PT, R0, RZ, PT ;  /* 0x000000ff0000720c */ /* 0x000fce0003f46270 */
[----:B------:R-:W-:Y:S01]  /*04a0*/  @P0 VIADD R2, R2, 0x1 ;  /* 0x0000000102020836 */ /* 0x000fe20000000000 */
[----:B------:R-:W-:-:S03]  /*04b0*/  ISETP.GE.AND P0, PT, R4, 0x80, PT ;  /* 0x000000800400780c */ /* 0x000fc60003f06270 */
[----:B------:R-:W-:-:S04]  /*04c0*/  IMAD.MOV.U32 R0, RZ, RZ, R2 ;  /* 0x000000ffff007224 */ /* 0x000fc800078e0002 */
[----:B------:R-:W-:Y:S01]  /*04d0*/  @!P2 IMAD.MOV R0, RZ, RZ, -R0 ;  /* 0x000000ffff00a224 */ /* 0x000fe200078e0a00 */
[----:B------:R-:W-:-:S05]  /*04e0*/  @!P1 LOP3.LUT R0, RZ, R11, RZ, 0x33, !PT ;  /* 0x0000000bff009212 */ /* 0x000fca00078e33ff */
[----:B------:R-:W-:Y:S02]  /*04f0*/  IMAD.MOV R2, RZ, RZ, -R0 ;  /* 0x000000ffff027224 */ /* 0x000fe400078e0a00 */
[----:B------:R-:W-:Y:S02]  /*0500*/  IMAD.SHL.U32 R5, R0, 0x40, RZ ;  /* 0x0000004000057824 */ /* 0x000fe400078e00ff */
[----:B------:R-:W-:Y:S01]  /*0510*/  IMAD R2, R11, R2, R8 ;  /* 0x000000020b027224 */ /* 0x000fe200078e0208 */
[----:B------:R-:W-:Y:S02]  /*0520*/  CS2R R8, SRZ ;  /* 0x0000000000087805 */ /* 0x000fe4000001ff00 */
[----:B------:R-:W-:Y:S01]  /*0530*/  CS2R R10, SRZ ;  /* 0x00000000000a7805 */ /* 0x000fe2000001ff00 */
[----:B------:R-:W-:Y:S01]  /*0540*/  IMAD.IADD R3, R6, 0x1, R2 ;  /* 0x0000000106037824 */ /* 0x000fe200078e0202 */
[----:B0-----:R-:W-:Y:S02]  /*0550*/  SHF.R.U32.HI R2, RZ, 0x7, R54 ;  /* 0x00000007ff027819 */ /* 0x001fe40000011636 */
[----:B------:R-:W-:-:S02]  /*0560*/  LOP3.LUT R6, R54, 0x7f, RZ, 0xc0, !PT ;  /* 0x0000007f36067812 */ /* 0x000fc400078ec0ff */
[----:B------:R-:W-:-:S03]  /*0570*/  SGXT.U32 R2, R2, 0x2 ;  /* 0x000000020202781a */ /* 0x000fc60000000000 */
[----:B------:R-:W-:Y:S01]  /*0580*/  IMAD R55, R3, 0x80, R6 ;  /* 0x0000008003377824 */ /* 0x000fe200078e0206 */
[C---:B------:R-:W-:Y:S02]  /*0590*/  LOP3.LUT R20, R5.reuse, R2, RZ, 0xfc, !PT ;  /* 0x0000000205147212 */ /* 0x040fe400078efcff */
[C-C-:B------:R-:W-:Y:S02]  /*05a0*/  LOP3.LUT R22, R5.reuse, 0x4, R2.reuse, 0xfe, !PT ;  /* 0x0000000405167812 */ /* 0x140fe400078efe02 */
[C-C-:B------:R-:W-:Y:S01]  /*05b0*/  LOP3.LUT R40, R5.reuse, 0x8, R2.reuse, 0xfe, !PT ;  /* 0x0000000805287812 */ /* 0x140fe200078efe02 */
[----:B------:R0:W-:Y:S01]  /*05c0*/  STL [R1+0x3c], R20 ;  /* 0x00003c1401007387 */ /* 0x0001e20000100800 */
[C-C-:B------:R-:W-:Y:S02]  /*05d0*/  LOP3.LUT R41, R5.reuse, 0xc, R2.reuse, 0xfe, !PT ;  /* 0x0000000c05297812 */ /* 0x140fe400078efe02 */
[C-C-:B------:R-:W-:Y:S01]  /*05e0*/  LOP3.LUT R42, R5.reuse, 0x10, R2.reuse, 0xfe, !PT ;  /* 0x00000010052a7812 */ /* 0x140fe200078efe02 */
[----:B------:R0:W-:Y:S01]  /*05f0*/  STL [R1+0x38], R22 ;  /* 0x0000381601007387 */ /* 0x0001e20000100800 */
[----:B------:R-:W-:-:S02]  /*0600*/  LOP3.LUT R43, R5, 0x14, R2, 0xfe, !PT ;  /* 0x00000014052b7812 */ /* 0x000fc400078efe02 */
[C-C-:B------:R-:W-:Y:S01]  /*0610*/  LOP3.LUT R44, R5.reuse, 0x18, R2.reuse, 0xfe, !PT ;  /* 0x00000018052c7812 */ /* 0x140fe200078efe02 */
[----:B------:R0:W-:Y:S01]  /*0620*/  STL [R1+0x34], R40 ;  /* 0x0000342801007387 */ /* 0x0001e20000100800 */
        /* <DEDUP_REMOVED lines=12> */
[----:B------:R-:W-:-:S03]  /*06f0*/  LOP3.LUT R53, R5, 0x3c, R2, 0xfe, !PT ;  /* 0x0000003c05357812 */ /* 0x000fc600078efe02 */
[----:B------:R0:W-:Y:S04]  /*0700*/  STL [R1+0x20], R45 ;  /* 0x0000202d01007387 */ /* 0x0001e80000100800 */
[----:B------:R0:W-:Y:S04]  /*0710*/  STL [R1+0x1c], R46 ;  /* 0x00001c2e01007387 */ /* 0x0001e80000100800 */
[----:B------:R0:W-:Y:S04]  /*0720*/  STL [R1+0x18], R47 ;  /* 0x0000182f01007387 */ /* 0x0001e80000100800 */
[----:B------:R0:W-:Y:S04]  /*0730*/  STL [R1+0x14], R48 ;  /* 0x0000143001007387 */ /* 0x0001e80000100800 */
[----:B------:R0:W-:Y:S04]  /*0740*/  STL [R1+0x10], R49 ;  /* 0x0000103101007387 */ /* 0x0001e80000100800 */
[----:B------:R0:W-:Y:S04]  /*0750*/  STL [R1+0xc], R50 ;  /* 0x00000c3201007387 */ /* 0x0001e80000100800 */
[----:B------:R0:W-:Y:S04]  /*0760*/  STL [R1+0x8], R51 ;  /* 0x0000083301007387 */ /* 0x0001e80000100800 */
[----:B------:R0:W-:Y:S04]  /*0770*/  STL [R1+0x4], R52 ;  /* 0x0000043401007387 */ /* 0x0001e80000100800 */
[----:B------:R0:W-:Y:S04]  /*0780*/  STL [R1], R53 ;  /* 0x0000003501007387 */ /* 0x0001e80000100800 */
[----:B------:R0:W-:Y:S01]  /*0790*/  STL [R1+0x40], R55 ;  /* 0x0000403701007387 */ /* 0x0001e20000100800 */
[----:B------:R-:W-:Y:S05]  /*07a0*/  @!P0 BRA `(.L_x_0) ;  /* 0x0000003000208947 */ /* 0x000fea0003800000 */
[----:B------:R-:W-:Y:S01]  /*07b0*/  IABS R0, R13 ;  /* 0x0000000d00007213 */ /* 0x000fe20000000000 */
[----:B------:R-:W-:Y:S01]  /*07c0*/  ULDC UR4, c[0x0][0x234] ;  /* 0x00008d0000047ab9 */ /* 0x000fe20000000800 */
[----:B------:R-:W-:Y:S01]  /*07d0*/  IABS R3, R12 ;  /* 0x0000000c00037213 */ /* 0x000fe20000000000 */
[----:B------:R-:W-:Y:S01]  /*07e0*/  ULDC.64 UR8, c[0x0][0x210] ;  /* 0x0000840000087ab9 */ /* 0x000fe20000000a00 */
[----:B------:R-:W1:Y:S01]  /*07f0*/  I2F.RP R5, R0 ;  /* 0x0000000000057306 */ /* 0x000e620000209400 */
[----:B------:R-:W-:Y:S01]  /*0800*/  IABS R18, R50 ;  /* 0x0000003200127213 */ /* 0x000fe20000000000 */
[----:B------:R-:W-:Y:S01]  /*0810*/  UIADD3 UR15, UR6, 0x8000, URZ ;  /* 0x00008000060f7890 */ /* 0x000fe2000fffe03f */
[----:B------:R-:W-:Y:S01]  /*0820*/  IABS R21, R48 ;  /* 0x0000003000157213 */ /* 0x000fe20000000000 */
[----:B------:R-:W-:Y:S01]  /*0830*/  ULDC UR7, c[0x0][0x230] ;  /* 0x00008c0000077ab9 */ /* 0x000fe20000000800 */
[----:B------:R-:W-:Y:S02]  /*0840*/  IABS R16, R51 ;  /* 0x0000003300107213 */ /* 0x000fe40000000000 */
[----:B------:R-:W-:Y:S01]  /*0850*/  IABS R23, R47 ;  /* 0x0000002f00177213 */ /* 0x000fe20000000000 */
[----:B------:R-:W2:Y:S01]  /*0860*/  I2F.RP R7, R3 ;  /* 0x0000000300077306 */ /* 0x000ea20000209400 */
[----:B------:R-:W-:-:S02]  /*0870*/  IABS R27, R45 ;  /* 0x0000002d001b7213 */ /* 0x000fc40000000000 */
[----:B------:R-:W-:Y:S02]  /*0880*/  IABS R39, R20 ;  /* 0x0000001400277213 */ /* 0x000fe40000000000 */
[----:B------:R-:W-:Y:S02]  /*0890*/  IABS R25, R46 ;  /* 0x0000002e00197213 */ /* 0x000fe40000000000 */
[----:B------:R-:W-:Y:S01]  /*08a0*/  IABS R29, R44 ;  /* 0x0000002c001d7213 */ /* 0x000fe20000000000 */
[----:B-1----:R-:W1:Y:S01]  /*08b0*/  MUFU.RCP R5, R5 ;  /* 0x0000000500057308 */ /* 0x002e620000001000 */
[----:B------:R-:W-:Y:S02]  /*08c0*/  IABS R31, R43 ;  /* 0x0000002b001f7213 */ /* 0x000fe40000000000 */
[----:B------:R-:W-:Y:S02]  /*08d0*/  IABS R33, R42 ;  /* 0x0000002a00217213 */ /* 0x000fe40000000000 */
[----:B------:R-:W-:-:S02]  /*08e0*/  IABS R35, R41 ;  /* 0x0000002900237213 */ /* 0x000fc40000000000 */
[----:B------:R-:W-:Y:S01]  /*08f0*/  IABS R37, R22 ;  /* 0x0000001600257213 */ /* 0x000fe20000000000 */
[----:B--2---:R-:W2:Y:S01]  /*0900*/  MUFU.RCP R7, R7 ;  /* 0x0000000700077308 */ /* 0x004ea20000001000 */
[C---:B------:R-:W-:Y:S02]  /*0910*/  LOP3.LUT R116, R2.reuse, 0x7c, RZ, 0xfc, !PT ;  /* 0x0000007c02747812 */ /* 0x040fe400078efcff */
[C---:B------:R-:W-:Y:S02]  /*0920*/  LOP3.LUT R106, R2.reuse, 0x78, RZ, 0xfc, !PT ;  /* 0x00000078026a7812 */ /* 0x040fe400078efcff */
[C---:B------:R-:W-:Y:S02]  /*0930*/  LOP3.LUT R70, R2.reuse, 0x74, RZ, 0xfc, !PT ;  /* 0x0000007402467812 */ /* 0x040fe400078efcff */
[----:B------:R-:W-:Y:S01]  /*0940*/  LOP3.LUT R124, R2, 0x68, RZ, 0xfc, !PT ;  /* 0x00000068027c7812 */ /* 0x000fe200078efcff */
[----:B-1----:R-:W-:Y:S01]  /*0950*/  VIADD R8, R5, 0xffffffe ;  /* 0x0ffffffe05087836 */ /* 0x002fe20000000000 */
[----:B------:R-:W-:-:S02]  /*0960*/  IABS R5, R53 ;  /* 0x0000003500057213 */ /* 0x000fc40000000000 */
[C---:B------:R-:W-:Y:S01]  /*0970*/  LOP3.LUT R122, R2.reuse, 0x60, RZ, 0xfc, !PT ;  /* 0x00000060027a7812 */ /* 0x040fe200078efcff */
[----:B------:R1:W3:Y:S01]  /*0980*/  F2I.FTZ.U32.TRUNC.NTZ R9, R8 ;  /* 0x0000000800097305 */ /* 0x0002e2000021f000 */
[C---:B------:R-:W-:Y:S02]  /*0990*/  LOP3.LUT R120, R2.reuse, 0x5c, RZ, 0xfc, !PT ;  /* 0x0000005c02787812 */ /* 0x040fe400078efcff */
[C---:B------:R-:W-:Y:S01]  /*09a0*/  LOP3.LUT R118, R2.reuse, 0x54, RZ, 0xfc, !PT ;  /* 0x0000005402767812 */ /* 0x040fe200078efcff */
[----:B--2---:R-:W-:Y:S01]  /*09b0*/  VIADD R10, R7, 0xffffffe ;  /* 0x0ffffffe070a7836 */ /* 0x004fe20000000000 */
[C---:B------:R-:W-:Y:S02]  /*09c0*/  LOP3.LUT R114, R2.reuse, 0x48, RZ, 0xfc, !PT ;  /* 0x0000004802727812 */ /* 0x040fe400078efcff */
[C---:B------:R-:W-:Y:S01]  /*09d0*/  LOP3.LUT R112, R2.reuse, 0x40, RZ, 0xfc, !PT ;  /* 0x0000004002707812 */ /* 0x040fe200078efcff */
[----:B------:R2:W4:Y:S01]  /*09e0*/  F2I.FTZ.U32.TRUNC.NTZ R11, R10 ;  /* 0x0000000a000b7305 */ /* 0x000522000021f000 */
[----:B-1----:R-:W-:Y:S01]  /*09f0*/  IMAD.MOV.U32 R8, RZ, RZ, RZ ;  /* 0x000000ffff087224 */ /* 0x002fe200078e00ff */
[----:B------:R-:W-:-:S02]  /*0a00*/  LOP3.LUT R110, R2, 0x3c, RZ, 0xfc, !PT ;  /* 0x0000003c026e7812 */ /* 0x000fc400078efcff */
[C---:B------:R-:W-:Y:S02]  /*0a10*/  LOP3.LUT R108, R2.reuse, 0x34, RZ, 0xfc, !PT ;  /* 0x00000034026c7812 */ /* 0x040fe400078efcff */
[C---:B------:R-:W-:Y:S01]  /*0a20*/  LOP3.LUT R104, R2.reuse, 0x28, RZ, 0xfc, !PT ;  /* 0x0000002802687812 */ /* 0x040fe200078efcff */
[--C-:B---3--:R-:W-:Y:S01]  /*0a30*/  IMAD.MOV R15, RZ, RZ, -R9.reuse ;  /* 0x000000ffff0f7224 */ /* 0x108fe200078e0a09 */
[C---:B------:R-:W-:Y:S01]  /*0a40*/  LOP3.LUT R102, R2.reuse, 0x20, RZ, 0xfc, !PT ;  /* 0x0000002002667812 */ /* 0x040fe200078efcff */
[----:B--2---:R-:W-:Y:S01]  /*0a50*/  IMAD.MOV.U32 R10, RZ, RZ, RZ ;  /* 0x000000ffff0a7224 */ /* 0x004fe200078e00ff */
[C---:B------:R-:W-:Y:S01]  /*0a60*/  LOP3.LUT R100, R2.reuse, 0x18, RZ, 0xfc, !PT ;  /* 0x0000001802647812 */ /* 0x040fe200078efcff */
[----:B------:R-:W-:Y:S01]  /*0a70*/  IMAD R15, R15, R0, RZ ;  /* 0x000000000f0f7224 */ /* 0x000fe200078e02ff */
[C---:B------:R-:W-:Y:S02]  /*0a80*/  LOP3.LUT R98, R2.reuse, 0x10, RZ, 0xfc, !PT ;  /* 0x0000001002627812 */ /* 0x040fe400078efcff */
[----:B------:R-:W-:Y:S01]  /*0a90*/  LOP3.LUT R96, R2, 0x8, RZ, 0xfc, !PT ;  /* 0x0000000802607812 */ /* 0x000fe200078efcff */
[----:B------:R-:W-:Y:S01]  /*0aa0*/  IMAD.HI.U32 R9, R9, R15, R8 ;  /* 0x0000000f09097227 */ /* 0x000fe200078e0008 */
[----:B------:R-:W-:-:S03]  /*0ab0*/  IABS R8, R52 ;  /* 0x0000003400087213 */ /* 0x000fc60000000000 */
[----:B----4-:R-:W-:Y:S02]  /*0ac0*/  IMAD.MOV R14, RZ, RZ, -R11 ;  /* 0x000000ffff0e7224 */ /* 0x010fe400078e0a0b */
[----:B------:R-:W-:-:S04]  /*0ad0*/  IMAD.HI.U32 R7, R9, R8, RZ ;  /* 0x0000000809077227 */ /* 0x000fc800078e00ff */
[----:B------:R-:W-:Y:S02]  /*0ae0*/  IMAD R19, R14, R3, RZ ;  /* 0x000000030e137224 */ /* 0x000fe400078e02ff */
[----:B------:R-:W-:Y:S02]  /*0af0*/  IMAD.MOV R17, RZ, RZ, -R7 ;  /* 0x000000ffff117224 */ /* 0x000fe400078e0a07 */
[----:B------:R-:W-:Y:S01]  /*0b00*/  IMAD.HI.U32 R14, R11, R19, R10 ;  /* 0x000000130b0e7227 */ /* 0x000fe200078e000a */
[----:B------:R-:W-:-:S03]  /*0b10*/  IABS R19, R49 ;  /* 0x0000003100137213 */ /* 0x000fc60000000000 */
[----:B------:R-:W-:Y:S02]  /*0b20*/  IMAD.MOV.U32 R15, RZ, RZ, R5 ;  /* 0x000000ffff0f7224 */ /* 0x000fe400078e0005 */
[----:B------:R-:W-:Y:S01]  /*0b30*/  IMAD.MOV.U32 R10, RZ, RZ, R18 ;  /* 0x000000ffff0a7224 */ /* 0x000fe200078e0012 */
[----:B------:R-:W-:Y:S01]  /*0b40*/  LOP3.LUT R18, R2, 0x2c, RZ, 0xfc, !PT ;  /* 0x0000002c02127812 */ /* 0x000fe200078efcff */
[----:B------:R-:W-:Y:S02]  /*0b50*/  IMAD R11, R0, R17, R8 ;  /* 0x00000011000b7224 */ /* 0x000fe400078e0208 */
[----:B------:R-:W-:-:S03]  /*0b60*/  IMAD.HI.U32 R5, R9, R15, RZ ;  /* 0x0000000f09057227 */ /* 0x000fc600078e00ff */
[----:B------:R-:W-:Y:S01]  /*0b70*/  ISETP.GT.U32.AND P1, PT, R0, R11, PT ;  /* 0x0000000b0000720c */ /* 0x000fe20003f24070 */
[----:B------:R-:W-:-:S04]  /*0b80*/  IMAD.HI.U32 R8, R9, R10, RZ ;  /* 0x0000000a09087227 */ /* 0x000fc800078e00ff */
[----:B------:R-:W-:Y:S02]  /*0b90*/  IMAD.MOV R5, RZ, RZ, -R5 ;  /* 0x000000ffff057224 */ /* 0x000fe400078e0a05 */
[----:B------:R-:W-:Y:S02]  /*0ba0*/  IMAD.MOV R17, RZ, RZ, -R8 ;  /* 0x000000ffff117224 */ /* 0x000fe400078e0a08 */
[----:B------:R-:W-:-:S04]  /*0bb0*/  IMAD.HI.U32 R8, R9, R21, RZ ;  /* 0x0000001509087227 */ /* 0x000fc800078e00ff */
[C---:B------:R-:W-:Y:S02]  /*0bc0*/  IMAD R7, R0.reuse, R5, R15 ;  /* 0x0000000500077224 */ /* 0x040fe400078e020f */
[C---:B------:R-:W-:Y:S02]  /*0bd0*/  IMAD R17, R0.reuse, R17, R10 ;  /* 0x0000001100117224 */ /* 0x040fe400078e020a */
[C---:B------:R-:W-:Y:S01]  /*0be0*/  IMAD.HI.U32 R5, R9.reuse, R16, RZ ;  /* 0x0000001009057227 */ /* 0x040fe200078e00ff */
[C---:B------:R-:W-:Y:S02]  /*0bf0*/  ISETP.GT.U32.AND P0, PT, R0.reuse, R7, PT ;  /* 0x000000070000720c */ /* 0x040fe40003f04070 */
[----:B------:R-:W-:Y:S01]  /*0c00*/  ISETP.GT.U32.AND P3, PT, R0, R17, PT ;  /* 0x000000110000720c */ /* 0x000fe20003f64070 */
[----:B------:R-:W-:-:S04]  /*0c10*/  IMAD.HI.U32 R10, R9, R23, RZ ;  /* 0x00000017090a7227 */ /* 0x000fc800078e00ff */
[----:B------:R-:W-:Y:S02]  /*0c20*/  IMAD.MOV R8, RZ, RZ, -R8 ;  /* 0x000000ffff087224 */ /* 0x000fe400078e0a08 */
[----:B------:R-:W-:Y:S02]  /*0c30*/  IMAD.MOV R5, RZ, RZ, -R5 ;  /* 0x000000ffff057224 */ /* 0x000fe400078e0a05 */
[----:B------:R-:W-:Y:S02]  /*0c40*/  IMAD.MOV R10, RZ, RZ, -R10 ;  /* 0x000000ffff0a7224 */ /* 0x000fe400078e0a0a */
[----:B------:R-:W-:Y:S02]  /*0c50*/  IMAD R21, R0, R8, R21 ;  /* 0x0000000800157224 */ /* 0x000fe400078e0215 */
[----:B------:R-:W-:-:S03]  /*0c60*/  IMAD.HI.U32 R8, R9, R27, RZ ;  /* 0x0000001b09087227 */ /* 0x000fc600078e00ff */
[C---:B------:R-:W-:Y:S01]  /*0c70*/  ISETP.GT.U32.AND P5, PT, R0.reuse, R21, PT ;  /* 0x000000150000720c */ /* 0x040fe20003fa4070 */
[C---:B------:R-:W-:Y:S01]  /*0c80*/  IMAD R15, R0.reuse, R5, R16 ;  /* 0x00000005000f7224 */ /* 0x040fe200078e0210 */
[----:B------:R-:W-:Y:S01]  /*0c90*/  IABS R16, R55 ;  /* 0x0000003700107213 */ /* 0x000fe20000000000 */
[----:B------:R-:W-:Y:S02]  /*0ca0*/  IMAD R23, R0, R10, R23 ;  /* 0x0000000a00177224 */ /* 0x000fe400078e0217 */
[----:B------:R-:W-:-:S04]  /*0cb0*/  IMAD.HI.U32 R5, R9, R19, RZ ;  /* 0x0000001309057227 */ /* 0x000fc800078e00ff */
[----:B------:R-:W-:Y:S02]  /*0cc0*/  IMAD.MOV R10, RZ, RZ, -R8 ;  /* 0x000000ffff0a7224 */ /* 0x000fe400078e0a08 */
[----:B------:R-:W-:Y:S02]  /*0cd0*/  IMAD.MOV R5, RZ, RZ, -R5 ;  /* 0x000000ffff057224 */ /* 0x000fe400078e0a05 */
[----:B------:R-:W-:Y:S02]  /*0ce0*/  IMAD R27, R0, R10, R27 ;  /* 0x0000000a001b7224 */ /* 0x000fe400078e021b */
[----:B------:R-:W-:-:S04]  /*0cf0*/  IMAD.HI.U32 R10, R9, R39, RZ ;  /* 0x00000027090a7227 */ /* 0x000fc800078e00ff */
[----:B------:R-:W-:Y:S02]  /*0d00*/  IMAD R19, R0, R5, R19 ;  /* 0x0000000500137224 */ /* 0x000fe400078e0213 */
[----:B------:R-:W-:-:S03]  /*0d10*/  IMAD.HI.U32 R5, R9, R25, RZ ;  /* 0x0000001909057227 */ /* 0x000fc600078e00ff */
[C---:B------:R-:W-:Y:S01]  /*0d20*/  ISETP.GT.U32.AND P4, PT, R0.reuse, R19, PT ;  /* 0x000000130000720c */ /* 0x040fe20003f84070 */
[----:B------:R-:W-:Y:S02]  /*0d30*/  IMAD.MOV R10, RZ, RZ, -R10 ;  /* 0x000000ffff0a7224 */ /* 0x000fe400078e0a0a */
[----:B------:R-:W-:Y:S02]  /*0d40*/  IMAD.MOV R5, RZ, RZ, -R5 ;  /* 0x000000ffff057224 */ /* 0x000fe400078e0a05 */
[C---:B------:R-:W-:Y:S01]  /*0d50*/  IMAD R39, R0.reuse, R10, R39 ;  /* 0x0000000a00277224 */ /* 0x040fe200078e0227 */
[----:B------:R-:W-:Y:S01]  /*0d60*/  IABS R10, R40 ;  /* 0x00000028000a7213 */ /* 0x000fe20000000000 */
[C---:B------:R-:W-:Y:S02]  /*0d70*/  IMAD R25, R0.reuse, R5, R25 ;  /* 0x0000000500197224 */ /* 0x040fe400078e0219 */
[----:B------:R-:W-:Y:S01]  /*0d80*/  IMAD.HI.U32 R5, R9, R29, RZ ;  /* 0x0000001d09057227 */ /* 0x000fe200078e00ff */
[----:B------:R-:W-:-:S03]  /*0d90*/  ISETP.GT.U32.AND P2, PT, R0, R39, PT ;  /* 0x000000270000720c */ /* 0x000fc60003f44070 */
[--C-:B------:R-:W-:Y:S02]  /*0da0*/  @!P0 IMAD.IADD R7, R7, 0x1, -R0.reuse ;  /* 0x0000000107078824 */ /* 0x100fe400078e0a00 */
[----:B------:R-:W-:Y:S02]  /*0db0*/  @!P1 IMAD.IADD R11, R11, 0x1, -R0 ;  /* 0x000000010b0b9824 */ /* 0x000fe400078e0a00 */
[----:B------:R-:W-:Y:S01]  /*0dc0*/  IMAD.MOV R5, RZ, RZ, -R5 ;  /* 0x000000ffff057224 */ /* 0x000fe200078e0a05 */
[C---:B------:R-:W-:Y:S01]  /*0dd0*/  ISETP.GT.U32.AND P0, PT, R0.reuse, R7, PT ;  /* 0x000000070000720c */ /* 0x040fe20003f04070 */
[----:B------:R-:W-:Y:S01]  /*0de0*/  IMAD.HI.U32 R8, R9, R31, RZ ;  /* 0x0000001f09087227 */ /* 0x000fe200078e00ff */
[----:B------:R-:W-:-:S03]  /*0df0*/  ISETP.GT.U32.AND P1, PT, R0, R11, PT ;  /* 0x0000000b0000720c */ /* 0x000fc60003f24070 */
[----:B------:R-:W-:Y:S02]  /*0e00*/  IMAD R29, R0, R5, R29 ;  /* 0x00000005001d7224 */ /* 0x000fe400078e021d */
[----:B------:R-:W-:Y:S02]  /*0e10*/  IMAD.MOV R8, RZ, RZ, -R8 ;  /* 0x000000ffff087224 */ /* 0x000fe400078e0a08 */
[----:B------:R-:W-:-:S04]  /*0e20*/  IMAD.HI.U32 R5, R9, R33, RZ ;  /* 0x0000002109057227 */ /* 0x000fc800078e00ff */
[C---:B------:R-:W-:Y:S02]  /*0e30*/  IMAD R31, R0.reuse, R8, R31 ;  /* 0x00000008001f7224 */ /* 0x040fe400078e021f */
[----:B------:R-:W-:Y:S02]  /*0e40*/  IMAD.MOV R5, RZ, RZ, -R5 ;  /* 0x000000ffff057224 */ /* 0x000fe400078e0a05 */
[----:B------:R-:W-:Y:S01]  /*0e50*/  @!P2 IMAD.IADD R39, R39, 0x1, -R0 ;  /* 0x000000012727a824 */ /* 0x000fe200078e0a00 */
[----:B------:R-:W-:Y:S01]  /*0e60*/  ISETP.GT.U32.AND P2, PT, R0, R15, PT ;  /* 0x0000000f0000720c */ /* 0x000fe20003f44070 */
[----:B------:R-:W-:-:S03]  /*0e70*/  IMAD.HI.U32 R8, R9, R35, RZ ;  /* 0x0000002309087227 */ /* 0x000fc600078e00ff */
[C---:B------:R-:W-:Y:S01]  /*0e80*/  ISETP.GT.U32.AND P6, PT, R0.reuse, R39, PT ;  /* 0x000000270000720c */ /* 0x040fe20003fc4070 */
[----:B------:R-:W-:Y:S02]  /*0e90*/  IMAD R33, R0, R5, R33 ;  /* 0x0000000500217224 */ /* 0x000fe400078e0221 */
[----:B------:R-:W-:Y:S02]  /*0ea0*/  IMAD.MOV R8, RZ, RZ, -R8 ;  /* 0x000000ffff087224 */ /* 0x000fe400078e0a08 */
[----:B------:R-:W-:-:S04]  /*0eb0*/  IMAD.HI.U32 R5, R9, R10, RZ ;  /* 0x0000000a09057227 */ /* 0x000fc800078e00ff */
[----:B------:R-:W-:Y:S01]  /*0ec0*/  @!P0 IMAD.IADD R7, R7, 0x1, -R0 ;  /* 0x0000000107078824 */ /* 0x000fe200078e0a00 */
[----:B------:R-:W-:Y:S01]  /*0ed0*/  ISETP.GT.U32.AND P0, PT, R0, R25, PT ;  /* 0x000000190000720c */ /* 0x000fe20003f04070 */
[----:B------:R-:W-:-:S04]  /*0ee0*/  IMAD.HI.U32 R9, R9, R37, RZ ;  /* 0x0000002509097227 */ /* 0x000fc800078e00ff */
[----:B------:R-:W-:-:S04]  /*0ef0*/  IMAD.HI.U32 R14, R14, R16, RZ ;  /* 0x000000100e0e7227 */ /* 0x000fc800078e00ff */
[----:B------:R-:W-:Y:S01]  /*0f00*/  @!P1 IMAD.IADD R11, R11, 0x1, -R0 ;  /* 0x000000010b0b9824 */ /* 0x000fe200078e0a00 */
[C---:B------:R-:W-:Y:S01]  /*0f10*/  ISETP.GT.U32.AND P1, PT, R0.reuse, R27, PT ;  /* 0x0000001b0000720c */ /* 0x040fe20003f24070 */
[C---:B------:R-:W-:Y:S02]  /*0f20*/  IMAD R35, R0.reuse, R8, R35 ;  /* 0x0000000800237224 */ /* 0x040fe400078e0223 */
[----:B------:R-:W-:Y:S02]  /*0f30*/  IMAD.MOV R8, RZ, RZ, -R9 ;  /* 0x000000ffff087224 */ /* 0x000fe400078e0a09 */
[----:B------:R-:W-:Y:S02]  /*0f40*/  IMAD.MOV R14, RZ, RZ, -R14 ;  /* 0x000000ffff0e7224 */ /* 0x000fe400078e0a0e */
[C---:B------:R-:W-:Y:S02]  /*0f50*/  IMAD R37, R0.reuse, R8, R37 ;  /* 0x0000000800257224 */ /* 0x040fe400078e0225 */
[----:B------:R-:W-:Y:S01]  /*0f60*/  @!P3 IMAD.IADD R17, R17, 0x1, -R0 ;  /* 0x000000011111b824 */ /* 0x000fe200078e0a00 */
[----:B------:R-:W-:Y:S01]  /*0f70*/  ISETP.GT.U32.AND P3, PT, R0, R31, PT ;  /* 0x0000001f0000720c */ /* 0x000fe20003f64070 */
[----:B------:R-:W-:Y:S01]  /*0f80*/  IMAD R8, R3, R14, R16 ;  /* 0x0000000e03087224 */ /* 0x000fe200078e0210 */
[----:B------:R-:W-:Y:S01]  /*0f90*/  LOP3.LUT R16, R2, 0x24, RZ, 0xfc, !PT ;  /* 0x0000002402107812 */ /* 0x000fe200078efcff */
[--C-:B------:R-:W-:Y:S01]  /*0fa0*/  @!P6 IMAD.IADD R39, R39, 0x1, -R0.reuse ;  /* 0x000000012727e824 */ /* 0x100fe200078e0a00 */
[C---:B------:R-:W-:Y:S01]  /*0fb0*/  ISETP.GT.U32.AND P6, PT, R0.reuse, R23, PT ;  /* 0x000000170000720c */ /* 0x040fe20003fc4070 */
[--C-:B------:R-:W-:Y:S01]  /*0fc0*/  @!P2 IMAD.IADD R15, R15, 0x1, -R0.reuse ;  /* 0x000000010f0fa824 */ /* 0x100fe200078e0a00 */
[C---:B------:R-:W-:Y:S01]  /*0fd0*/  ISETP.GT.U32.AND P2, PT, R0.reuse, R29, PT ;  /* 0x0000001d0000720c */ /* 0x040fe20003f44070 */
[--C-:B------:R-:W-:Y:S01]  /*0fe0*/  @!P4 IMAD.IADD R19, R19, 0x1, -R0.reuse ;  /* 0x000000011313c824 */ /* 0x100fe200078e0a00 */
[C---:B------:R-:W-:Y:S01]  /*0ff0*/  ISETP.GT.U32.AND P4, PT, R0.reuse, R33, PT ;  /* 0x000000210000720c */ /* 0x040fe20003f84070 */
[--C-:B------:R-:W-:Y:S01]  /*1000*/  @!P0 IMAD.IADD R25, R25, 0x1, -R0.reuse ;  /* 0x0000000119198824 */ /* 0x100fe200078e0a00 */
[----:B------:R-:W-:Y:S01]  /*1010*/  ISETP.GT.U32.AND P0, PT, R3, R8, PT ;  /* 0x000000080300720c */ /* 0x000fe20003f04070 */
[--C-:B------:R-:W-:Y:S01]  /*1020*/  @!P1 IMAD.IADD R27, R27, 0x1, -R0.reuse ;  /* 0x000000011b1b9824 */ /* 0x100fe200078e0a00 */
[C---:B------:R-:W-:Y:S01]  /*1030*/  ISETP.GT.U32.AND P1, PT, R0.reuse, R15, PT ;  /* 0x0000000f0000720c */ /* 0x040fe20003f24070 */
[--C-:B------:R-:W-:Y:S01]  /*1040*/  @!P5 IMAD.IADD R21, R21, 0x1, -R0.reuse ;  /* 0x000000011515d824 */ /* 0x100fe200078e0a00 */
[----:B------:R-:W-:Y:S01]  /*1050*/  ISETP.GT.U32.AND P5, PT, R0, R35, PT ;  /* 0x000000230000720c */ /* 0x000fe20003fa4070 */
[----:B------:R-:W-:Y:S01]  /*1060*/  IMAD.MOV R5, RZ, RZ, -R5 ;  /* 0x000000ffff057224 */ /* 0x000fe200078e0a05 */
[----:B------:R-:W-:Y:S01]  /*1070*/  LOP3.LUT R14, R2, 0x1c, RZ, 0xfc, !PT ;  /* 0x0000001c020e7812 */ /* 0x000fe200078efcff */
[----:B------:R-:W-:Y:S01]  /*1080*/  @!P3 IMAD.IADD R31, R31, 0x1, -R0 ;  /* 0x000000011f1fb824 */ /* 0x000fe200078e0a00 */
[C---:B------:R-:W-:Y:S01]  /*1090*/  ISETP.GT.U32.AND P3, PT, R0.reuse, R19, PT ;  /* 0x000000130000720c */ /* 0x040fe20003f64070 */
[C---:B------:R-:W-:Y:S01]  /*10a0*/  IMAD R9, R0.reuse, R5, R10 ;  /* 0x0000000500097224 */ /* 0x040fe200078e020a */
[----:B------:R-:W-:Y:S01]  /*10b0*/  SHF.R.S32.HI R5, RZ, 0x1f, R4 ;  /* 0x0000001fff057819 */ /* 0x000fe20000011404 */
[----:B------:R-:W-:Y:S01]  /*10c0*/  @!P6 IMAD.IADD R23, R23, 0x1, -R0 ;  /* 0x000000011717e824 */ /* 0x000fe200078e0a00 */
[----:B------:R-:W-:Y:S01]  /*10d0*/  SHF.R.U32.HI R10, RZ, 0x5, R54 ;  /* 0x00000005ff0a7819 */ /* 0x000fe20000011636 */
[--C-:B------:R-:W-:Y:S01]  /*10e0*/  @!P4 IMAD.IADD R33, R33, 0x1, -R0.reuse ;  /* 0x000000012121c824 */ /* 0x100fe200078e0a00 */
[----:B------:R-:W-:Y:S01]  /*10f0*/  ISETP.GT.U32.AND P6, PT, R0, R9, PT ;  /* 0x000000090000720c */ /* 0x000fe20003fc4070 */
[----:B------:R-:W-:Y:S01]  /*1100*/  @!P0 IMAD.IADD R8, R8, 0x1, -R3 ;  /* 0x0000000108088824 */ /* 0x000fe200078e0a03 */
[C---:B------:R-:W-:Y:S01]  /*1110*/  ISETP.GT.U32.AND P4, PT, R0.reuse, R21, PT ;  /* 0x000000150000720c */ /* 0x040fe20003f84070 */
[--C-:B------:R-:W-:Y:S01]  /*1120*/  @!P2 IMAD.IADD R29, R29, 0x1, -R0.reuse ;  /* 0x000000011d1da824 */ /* 0x100fe200078e0a00 */
[C---:B------:R-:W-:Y:S01]  /*1130*/  ISETP.GT.U32.AND P0, PT, R0.reuse, R25, PT ;  /* 0x000000190000720c */ /* 0x040fe20003f04070 */
[--C-:B------:R-:W-:Y:S01]  /*1140*/  @!P1 IMAD.IADD R15, R15, 0x1, -R0.reuse ;  /* 0x000000010f0f9824 */ /* 0x100fe200078e0a00 */
[C---:B------:R-:W-:Y:S01]  /*1150*/  ISETP.GT.U32.AND P2, PT, R0.reuse, R17, PT ;  /* 0x000000110000720c */ /* 0x040fe20003f44070 */
[--C-:B------:R-:W-:Y:S01]  /*1160*/  @!P5 IMAD.IADD R35, R35, 0x1, -R0.reuse ;  /* 0x000000012323d824 */ /* 0x100fe200078e0a00 */
[C---:B------:R-:W-:Y:S01]  /*1170*/  ISETP.GT.U32.AND P1, PT, R0.reuse, R27, PT ;  /* 0x0000001b0000720c */ /* 0x040fe20003f24070 */
[----:B------:R-:W-:Y:S01]  /*1180*/  @!P3 IMAD.IADD R19, R19, 0x1, -R0 ;  /* 0x000000011313b824 */ /* 0x000fe200078e0a00 */
[----:B------:R-:W-:-:S02]  /*1190*/  ISETP.GT.U32.AND P5, PT, R0, R23, PT ;  /* 0x000000170000720c */ /* 0x000fc40003fa4070 */
        /* <DEDUP_REMOVED lines=8> */
[C---:B------:R-:W-:Y:S01]  /*1220*/  ISETP.GT.U32.AND P2, PT, R0.reuse, R29, PT ;  /* 0x0000001d0000720c */ /* 0x040fe20003f44070 */
[--C-:B------:R-:W-:Y:S01]  /*1230*/  @!P1 IMAD.IADD R27, R27, 0x1, -R0.reuse ;  /* 0x000000011b1b9824 */ /* 0x100fe200078e0a00 */
[----:B------:R-:W-:Y:S01]  /*1240*/  ISETP.GT.U32.AND P1, PT, R0, R35, PT ;  /* 0x000000230000720c */ /* 0x000fe20003f24070 */
[--C-:B------:R-:W-:Y:S01]  /*1250*/  @!P5 IMAD.IADD R23, R23, 0x1, -R0.reuse ;  /* 0x000000011717d824 */ /* 0x100fe200078e0a00 */
[----:B------:R-:W-:Y:S01]  /*1260*/  ISETP.GE.AND P5, PT, R55, RZ, PT ;  /* 0x000000ff3700720c */ /* 0x000fe20003fa6270 */
[--C-:B------:R-:W-:Y:S01]  /*1270*/  @!P3 IMAD.IADD R31, R31, 0x1, -R0.reuse ;  /* 0x000000011f1fb824 */ /* 0x100fe200078e0a00 */
[----:B------:R-:W-:Y:S01]  /*1280*/  ISETP.NE.AND P3, PT, R12, RZ, PT ;  /* 0x000000ff0c00720c */ /* 0x000fe20003f65270 */
[--C-:B------:R-:W-:Y:S01]  /*1290*/  @!P6 IMAD.IADD R37, R37, 0x1, -R0.reuse ;  /* 0x000000012525e824 */ /* 0x100fe200078e0a00 */
[----:B------:R-:W-:Y:S01]  /*12a0*/  ISETP.GT.U32.AND P6, PT, R0, R9, PT ;  /* 0x000000090000720c */ /* 0x000fe20003fc4070 */
[----:B------:R-:W-:Y:S01]  /*12b0*/  @!P4 IMAD.IADD R8, R8, 0x1, -R3 ;  /* 0x000000010808c824 */ /* 0x000fe200078e0a03 */
[----:B------:R-:W-:Y:S01]  /*12c0*/  ISETP.GE.AND P4, PT, R53, RZ, PT ;  /* 0x000000ff3500720c */ /* 0x000fe20003f86270 */
[--C-:B------:R-:W-:Y:S01]  /*12d0*/  @!P0 IMAD.IADD R33, R33, 0x1, -R0.reuse ;  /* 0x0000000121218824 */ /* 0x100fe200078e0a00 */
[----:B------:R-:W-:Y:S01]  /*12e0*/  ISETP.GE.AND P0, PT, R52, RZ, PT ;  /* 0x000000ff3400720c */ /* 0x000fe20003f06270 */
[--C-:B------:R-:W-:Y:S01]  /*12f0*/  @!P2 IMAD.IADD R29, R29, 0x1, -R0.reuse ;  /* 0x000000011d1da824 */ /* 0x100fe200078e0a00 */
[----:B------:R-:W-:Y:S01]  /*1300*/  ISETP.GT.U32.AND P2, PT, R0, R37, PT ;  /* 0x000000250000720c */ /* 0x000fe20003f44070 */
[----:B------:R-:W-:Y:S01]  /*1310*/  @!P1 IMAD.IADD R35, R35, 0x1, -R0 ;  /* 0x0000000123239824 */ /* 0x000fe200078e0a00 */
[----:B------:R-:W-:Y:S01]  /*1320*/  ISETP.GE.AND P1, PT, R51, RZ, PT ;  /* 0x000000ff3300720c */ /* 0x000fe20003f26270 */
[----:B------:R-:W-:Y:S01]  /*1330*/  @!P5 IMAD.MOV R8, RZ, RZ, -R8 ;  /* 0x000000ffff08d224 */ /* 0x000fe200078e0a08 */
[----:B------:R-:W-:-:S02]  /*1340*/  ISETP.GE.AND P5, PT, R50, RZ, PT ;  /* 0x000000ff3200720c */ /* 0x000fc40003fa6270 */
[----:B------:R-:W-:Y:S01]  /*1350*/  @!P3 LOP3.LUT R8, RZ, R12, RZ, 0x33, !PT ;  /* 0x0000000cff08b212 */ /* 0x000fe200078e33ff */
[--C-:B------:R-:W-:Y:S01]  /*1360*/  @!P6 IMAD.IADD R9, R9, 0x1, -R0.reuse ;  /* 0x000000010909e824 */ /* 0x100fe200078e0a00 */
[----:B------:R-:W-:Y:S01]  /*1370*/  ISETP.GE.AND P3, PT, R49, RZ, PT ;  /* 0x000000ff3100720c */ /* 0x000fe20003f66270 */
[----:B------:R-:W-:Y:S01]  /*1380*/  @!P4 IMAD.MOV R7, RZ, RZ, -R7 ;  /* 0x000000ffff07c224 */ /* 0x000fe200078e0a07 */
[----:B------:R-:W-:Y:S01]  /*1390*/  ISETP.GE.AND P4, PT, R47, RZ, PT ;  /* 0x000000ff2f00720c */ /* 0x000fe20003f86270 */
[----:B------:R-:W-:Y:S01]  /*13a0*/  @!P0 IMAD.MOV R11, RZ, RZ, -R11 ;  /* 0x000000ffff0b8224 */ /* 0x000fe200078e0a0b */
[----:B------:R-:W-:Y:S01]  /*13b0*/  ISETP.GE.AND P0, PT, R46, RZ, PT ;  /* 0x000000ff2e00720c */ /* 0x000fe20003f06270 */
[----:B------:R-:W-:Y:S01]  /*13c0*/  @!P2 IMAD.IADD R37, R37, 0x1, -R0 ;  /* 0x000000012525a824 */ /* 0x000fe200078e0a00 */
[----:B------:R-:W-:Y:S01]  /*13d0*/  ISETP.GE.AND P2, PT, R48, RZ, PT ;  /* 0x000000ff3000720c */ /* 0x000fe20003f46270 */
[----:B------:R-:W-:Y:S01]  /*13e0*/  @!P1 IMAD.MOV R15, RZ, RZ, -R15 ;  /* 0x000000ffff0f9224 */ /* 0x000fe200078e0a0f */
[----:B------:R-:W-:Y:S01]  /*13f0*/  ISETP.GE.AND P1, PT, R45, RZ, PT ;  /* 0x000000ff2d00720c */ /* 0x000fe20003f26270 */
[----:B------:R-:W-:Y:S01]  /*1400*/  @!P5 IMAD.MOV R17, RZ, RZ, -R17 ;  /* 0x000000ffff11d224 */ /* 0x000fe200078e0a11 */
[----:B------:R-:W-:Y:S01]  /*1410*/  ISETP.GE.AND P5, PT, R44, RZ, PT ;  /* 0x000000ff2c00720c */ /* 0x000fe20003fa6270 */
[----:B------:R-:W-:Y:S01]  /*1420*/  IMAD R8, R8, UR4, RZ ;  /* 0x0000000408087c24 */ /* 0x000fe2000f8e02ff */
[----:B------:R-:W-:Y:S01]  /*1430*/  LOP3.LUT R0, RZ, R13, RZ, 0x33, !PT ;  /* 0x0000000dff007212 */ /* 0x000fe200078e33ff */
[----:B------:R-:W-:Y:S01]  /*1440*/  @!P3 IMAD.MOV R19, RZ, RZ, -R19 ;  /* 0x000000ffff13b224 */ /* 0x000fe200078e0a13 */
[----:B------:R-:W-:Y:S01]  /*1450*/  ISETP.GE.AND P3, PT, R43, RZ, PT ;  /* 0x000000ff2b00720c */ /* 0x000fe20003f66270 */
        /* <DEDUP_REMOVED lines=10> */
[----:B------:R-:W-:Y:S01]  /*1500*/  ULDC UR4, c[0x0][0x240] ;  /* 0x0000900000047ab9 */ /* 0x000fe20000000800 */
[----:B------:R-:W-:Y:S01]  /*1510*/  LEA.HI R4, R5, R4, RZ, 0x7 ;  /* 0x0000000405047211 */ /* 0x000fe200078f38ff */
[----:B------:R-:W-:Y:S01]  /*1520*/  @!P3 IMAD.MOV R31, RZ, RZ, -R31 ;  /* 0x000000ffff1fb224 */ /* 0x000fe200078e0a1f */
[----:B------:R-:W-:Y:S01]  /*1530*/  ISETP.NE.AND P3, PT, R13, RZ, PT ;  /* 0x000000ff0d00720c */ /* 0x000fe20003f65270 */
[----:B------:R-:W-:Y:S01]  /*1540*/  @!P4 IMAD.MOV R35, RZ, RZ, -R35 ;  /* 0x000000ffff23c224 */ /* 0x000fe200078e0a23 */
[----:B------:R-:W1:Y:S01]  /*1550*/  LDC R5, c[0x0][0x23c] ;  /* 0x00008f00ff057b82 */ /* 0x000e620000000800 */
[----:B------:R-:W-:Y:S01]  /*1560*/  @!P0 IMAD.MOV R9, RZ, RZ, -R9 ;  /* 0x000000ffff098224 */ /* 0x000fe200078e0a09 */
[----:B------:R-:W-:Y:S01]  /*1570*/  SEL R23, R0, R23, !P3 ;  /* 0x0000001700177207 */ /* 0x000fe20005800000 */
[----:B------:R-:W-:Y:S01]  /*1580*/  @!P2 IMAD.MOV R33, RZ, RZ, -R33 ;  /* 0x000000ffff21a224 */ /* 0x000fe200078e0a21 */
[----:B------:R-:W-:Y:S01]  /*1590*/  LEA R60, P0, R8, UR8, 0x1 ;  /* 0x00000008083c7c11 */ /* 0x000fe2000f8008ff */
[----:B------:R-:W-:Y:S01]  /*15a0*/  @!P1 IMAD.MOV R37, RZ, RZ, -R37 ;  /* 0x000000ffff259224 */ /* 0x000fe200078e0a25 */
[----:B------:R-:W-:Y:S01]  /*15b0*/  SEL R9, R0, R9, !P3 ;  /* 0x0000000900097207 */ /* 0x000fe20005800000 */
[----:B------:R-:W-:Y:S01]  /*15c0*/  @!P5 IMAD.MOV R39, RZ, RZ, -R39 ;  /* 0x000000ffff27d224 */ /* 0x000fe200078e0a27 */
[----:B------:R-:W-:Y:S01]  /*15d0*/  LEA.HI.X.SX32 R61, R8, UR9, 0x1, P0 ;  /* 0x00000009083d7c11 */ /* 0x000fe200080f0eff */
[----:B------:R-:W-:Y:S01]  /*15e0*/  IMAD R23, R23, UR4, RZ ;  /* 0x0000000417177c24 */ /* 0x000fe2000f8e02ff */
[C---:B------:R-:W-:Y:S01]  /*15f0*/  SEL R7, R0.reuse, R7, !P3 ;  /* 0x0000000700077207 */ /* 0x040fe20005800000 */
[----:B------:R-:W-:Y:S01]  /*1600*/  ULDC.64 UR8, c[0x0][0x218] ;  /* 0x0000860000087ab9 */ /* 0x000fe20000000a00 */
[C---:B------:R-:W-:Y:S01]  /*1610*/  SEL R11, R0.reuse, R11, !P3 ;  /* 0x0000000b000b7207 */ /* 0x040fe20005800000 */
[----:B------:R-:W-:Y:S01]  /*1620*/  IMAD R9, R9, UR4, RZ ;  /* 0x0000000409097c24 */ /* 0x000fe2000f8e02ff */
        /* <DEDUP_REMOVED lines=22> */
[----:B------:R-:W-:Y:S01]  /*1790*/  SEL R0, R0, R39, !P3 ;  /* 0x0000002700007207 */ /* 0x000fe20005800000 */
[----:B------:R-:W-:Y:S01]  /*17a0*/  IMAD R35, R35, UR4, RZ ;  /* 0x0000000423237c24 */ /* 0x000fe2000f8e02ff */
[----:B------:R-:W-:Y:S01]  /*17b0*/  LEA R92, P3, R23, UR8, 0x1 ;  /* 0x00000008175c7c11 */ /* 0x000fe2000f8608ff */
[----:B------:R-:W-:Y:S01]  /*17c0*/  IMAD R37, R37, UR4, RZ ;  /* 0x0000000425257c24 */ /* 0x000fe2000f8e02ff */
[----:B0-----:R-:W-:Y:S01]  /*17d0*/  LEA R49, P2, R7, UR8, 0x1 ;  /* 0x0000000807317c11 */ /* 0x001fe2000f8408ff */
[----:B------:R-:W-:Y:S01]  /*17e0*/  IMAD R66, R0, UR4, RZ ;  /* 0x0000000400427c24 */ /* 0x000fe2000f8e02ff */
[----:B------:R-:W-:Y:S01]  /*17f0*/  LEA.HI.X.SX32 R78, R23, UR9, 0x1, P3 ;  /* 0x00000009174e7c11 */ /* 0x000fe200098f0eff */
[----:B-1----:R-:W-:Y:S01]  /*1800*/  IMAD R6, R6, R5, RZ ;  /* 0x0000000506067224 */ /* 0x002fe200078e02ff */
[----:B------:R-:W-:-:S02]  /*1810*/  LEA R64, P3, R9, UR8, 0x1 ;  /* 0x0000000809407c11 */ /* 0x000fc4000f8608ff */
[----:B------:R-:W-:Y:S02]  /*1820*/  CS2R R38, SRZ ;  /* 0x0000000000267805 */ /* 0x000fe4000001ff00 */
[----:B------:R-:W-:Y:S01]  /*1830*/  LEA R50, P1, R11, UR8, 0x1 ;  /* 0x000000080b327c11 */ /* 0x000fe2000f8208ff */
[----:B------:R-:W-:Y:S01]  /*1840*/  IMAD.SHL.U32 R5, R5, 0x80, RZ ;  /* 0x0000008005057824 */ /* 0x000fe200078e00ff */
[----:B------:R-:W-:Y:S02]  /*1850*/  LEA.HI.X.SX32 R65, R9, UR9, 0x1, P3 ;  /* 0x0000000909417c11 */ /* 0x000fe400098f0eff */
[----:B------:R-:W0:Y:S01]  /*1860*/  LDC R9, c[0x0][0x238] ;  /* 0x00008e00ff097b82 */ /* 0x000e220000000800 */
[----:B------:R-:W-:Y:S02]  /*1870*/  LEA.HI.X.SX32 R0, R7, UR9, 0x1, P2 ;  /* 0x0000000907007c11 */ /* 0x000fe400090f0eff */
[----:B------:R-:W-:Y:S02]  /*1880*/  LEA R88, P0, R15, UR8, 0x1 ;  /* 0x000000080f587c11 */ /* 0x000fe4000f8008ff */
[----:B------:R-:W-:-:S02]  /*1890*/  LEA R89, P4, R17, UR8, 0x1 ;  /* 0x0000000811597c11 */ /* 0x000fc4000f8808ff */
[----:B------:R-:W-:Y:S02]  /*18a0*/  LEA R90, P6, R19, UR8, 0x1 ;  /* 0x00000008135a7c11 */ /* 0x000fe4000f8c08ff */
[----:B------:R-:W-:Y:S02]  /*18b0*/  LEA R81, P5, R21, UR8, 0x1 ;  /* 0x0000000815517c11 */ /* 0x000fe4000f8a08ff */
[----:B------:R-:W-:Y:S02]  /*18c0*/  LEA R93, P2, R25, UR8, 0x1 ;  /* 0x00000008195d7c11 */ /* 0x000fe4000f8408ff */
[----:B------:R-:W-:Y:S02]  /*18d0*/  LEA.HI.X.SX32 R3, R11, UR9, 0x1, P1 ;  /* 0x000000090b037c11 */ /* 0x000fe400088f0eff */
[----:B------:R-:W-:Y:S02]  /*18e0*/  LEA R94, P1, R27, UR8, 0x1 ;  /* 0x000000081b5e7c11 */ /* 0x000fe4000f8208ff */
[----:B------:R-:W-:-:S02]  /*18f0*/  R2UR UR14, R10 ;  /* 0x000000000a0e72ca */ /* 0x000fc400000e0000 */
[----:B------:R-:W-:Y:S02]  /*1900*/  LEA.HI.X.SX32 R86, R15, UR9, 0x1, P0 ;  /* 0x000000090f567c11 */ /* 0x000fe400080f0eff */
[----:B------:R-:W-:Y:S02]  /*1910*/  LEA.HI.X.SX32 R84, R17, UR9, 0x1, P4 ;  /* 0x0000000911547c11 */ /* 0x000fe4000a0f0eff */
[----:B------:R-:W-:Y:S01]  /*1920*/  LEA.HI.X.SX32 R82, R19, UR9, 0x1, P6 ;  /* 0x0000000913527c11 */ /* 0x000fe2000b0f0eff */
[-C--:B0-----:R-:W-:Y:S01]  /*1930*/  IMAD R7, R116, R9.reuse, RZ ;  /* 0x0000000974077224 */ /* 0x081fe200078e02ff */
[----:B------:R-:W-:Y:S01]  /*1940*/  LEA.HI.X.SX32 R80, R21, UR9, 0x1, P5 ;  /* 0x0000000915507c11 */ /* 0x000fe2000a8f0eff */
[----:B------:R-:W-:Y:S01]  /*1950*/  IMAD R13, R106, R9, RZ ;  /* 0x000000096a0d7224 */ /* 0x000fe200078e02ff */
[----:B------:R-:W-:Y:S02]  /*1960*/  LEA.HI.X.SX32 R76, R25, UR9, 0x1, P2 ;  /* 0x00000009194c7c11 */ /* 0x000fe400090f0eff */
[----:B------:R-:W-:-:S02]  /*1970*/  CS2R R24, SRZ ;  /* 0x0000000000187805 */ /* 0x000fc4000001ff00 */
[----:B------:R-:W-:Y:S01]  /*1980*/  LOP3.LUT R54, R2, 0x70, RZ, 0xfc, !PT ;  /* 0x0000007002367812 */ /* 0x000fe200078efcff */
[-C--:B------:R-:W-:Y:S01]  /*1990*/  IMAD R11, R70, R9.reuse, RZ ;  /* 0x00000009460b7224 */ /* 0x080fe200078e02ff */
[----:B------:R-:W-:Y:S01]  /*19a0*/  LEA R72, P0, R29, UR8, 0x1 ;  /* 0x000000081d487c11 */ /* 0x000fe2000f8008ff */
        /* <DEDUP_REMOVED lines=8> */
[----:B------:R-:W-:Y:S01]  /*1a30*/  IMAD R118, R118, R9, RZ ;  /* 0x0000000976767224 */ /* 0x000fe200078e02ff */
[----:B------:R-:W-:-:S02]  /*1a40*/  LEA.HI.X.SX32 R74, R27, UR9, 0x1, P1 ;  /* 0x000000091b4a7c11 */ /* 0x000fc400088f0eff */
[----:B------:R-:W-:Y:S02]  /*1a50*/  CS2R R26, SRZ ;  /* 0x00000000001a7805 */ /* 0x000fe4000001ff00 */
[----:B------:R-:W-:Y:S01]  /*1a60*/  LOP3.LUT R52, R2, 0x6c, RZ, 0xfc, !PT ;  /* 0x0000006c02347812 */ /* 0x000fe200078efcff */
[-C--:B------:R-:W-:Y:S01]  /*1a70*/  IMAD R114, R114, R9.reuse, RZ ;  /* 0x0000000972727224 */ /* 0x080fe200078e02ff */
        /* <DEDUP_REMOVED lines=20> */
[----:B------:R-:W-:Y:S01]  /*1bc0*/  LEA R67, P1, R66, UR8, 0x1 ;  /* 0x0000000842437c11 */ /* 0x000fe2000f8208ff */
[----:B------:R-:W-:Y:S01]  /*1bd0*/  IMAD R107, R20, R9, RZ ;  /* 0x00000009146b7224 */ /* 0x000fe200078e02ff */
[----:B------:R-:W-:-:S02]  /*1be0*/  LEA.HI.X.SX32 R73, R29, UR9, 0x1, P0 ;  /* 0x000000091d497c11 */ /* 0x000fc400080f0eff */
[----:B------:R-:W-:Y:S02]  /*1bf0*/  CS2R R28, SRZ ;  /* 0x00000000001c7805 */ /* 0x000fe4000001ff00 */
[----:B------:R-:W-:Y:S02]  /*1c00*/  LEA.HI.X.SX32 R59, R31, UR9, 0x1, P4 ;  /* 0x000000091f3b7c11 */ /* 0x000fe4000a0f0eff */
[----:B------:R-:W-:Y:S02]  /*1c10*/  CS2R R30, SRZ ;  /* 0x00000000001e7805 */ /* 0x000fe4000001ff00 */
[----:B------:R-:W-:Y:S02]  /*1c20*/  LEA.HI.X.SX32 R57, R33, UR9, 0x1, P6 ;  /* 0x0000000921397c11 */ /* 0x000fe4000b0f0eff */
[----:B------:R-:W-:Y:S02]  /*1c30*/  CS2R R32, SRZ ;  /* 0x0000000000207805 */ /* 0x000fe4000001ff00 */
[----:B------:R-:W-:-:S02]  /*1c40*/  LEA.HI.X.SX32 R63, R35, UR9, 0x1, P5 ;  /* 0x00000009233f7c11 */ /* 0x000fc4000a8f0eff */
[----:B------:R-:W-:Y:S02]  /*1c50*/  CS2R R34, SRZ ;  /* 0x0000000000227805 */ /* 0x000fe4000001ff00 */
[----:B------:R-:W-:Y:S02]  /*1c60*/  LEA.HI.X.SX32 R68, R37, UR9, 0x1, P2 ;  /* 0x0000000925447c11 */ /* 0x000fe400090f0eff */
[----:B------:R-:W-:Y:S02]  /*1c70*/  CS2R R36, SRZ ;  /* 0x0000000000247805 */ /* 0x000fe4000001ff00 */
[----:B------:R-:W-:Y:S01]  /*1c80*/  LEA.HI.X.SX32 R66, R66, UR9, 0x1, P1 ;  /* 0x0000000942427c11 */ /* 0x000fe200088f0eff */
[-C--:B------:R-:W-:Y:S01]  /*1c90*/  IMAD R105, R18, R9.reuse, RZ ;  /* 0x0000000912697224 */ /* 0x080fe200078e02ff */
[----:B------:R-:W-:Y:S01]  /*1ca0*/  SHF.R.S32.HI R4, RZ, 0x7, R4 ;  /* 0x00000007ff047819 */ /* 0x000fe20000011404 */
[-C--:B------:R-:W-:Y:S02]  /*1cb0*/  IMAD R104, R104, R9.reuse, RZ ;  /* 0x0000000968687224 */ /* 0x080fe400078e02ff */
[----:B------:R-:W-:-:S02]  /*1cc0*/  IMAD R103, R16, R9, RZ ;  /* 0x0000000910677224 */ /* 0x000fc400078e02ff */
[-C--:B------:R-:W-:Y:S02]  /*1cd0*/  IMAD R102, R102, R9.reuse, RZ ;  /* 0x0000000966667224 */ /* 0x080fe400078e02ff */
[-C--:B------:R-:W-:Y:S02]  /*1ce0*/  IMAD R101, R14, R9.reuse, RZ ;  /* 0x000000090e657224 */ /* 0x080fe400078e02ff */
[-C--:B------:R-:W-:Y:S02]  /*1cf0*/  IMAD R100, R100, R9.reuse, RZ ;  /* 0x0000000964647224 */ /* 0x080fe400078e02ff */
[-C--:B------:R-:W-:Y:S02]  /*1d00*/  IMAD R99, R12, R9.reuse, RZ ;  /* 0x000000090c637224 */ /* 0x080fe400078e02ff */
[-C--:B------:R-:W-:Y:S02]  /*1d10*/  IMAD R98, R98, R9.reuse, RZ ;  /* 0x0000000962627224 */ /* 0x080fe400078e02ff */
[----:B------:R-:W-:-:S02]  /*1d20*/  IMAD R97, R10, R9, RZ ;  /* 0x000000090a617224 */ /* 0x000fc400078e02ff */
[-C--:B------:R-:W-:Y:S02]  /*1d30*/  IMAD R96, R96, R9.reuse, RZ ;  /* 0x0000000960607224 */ /* 0x080fe400078e02ff */
[-C--:B------:R-:W-:Y:S02]  /*1d40*/  IMAD R2, R2, R9.reuse, RZ ;  /* 0x0000000902027224 */ /* 0x080fe400078e02ff */
[----:B------:R-:W-:-:S07]  /*1d50*/  IMAD R7, R8, R9, RZ ;  /* 0x0000000908077224 */ /* 0x000fce00078e02ff */
.L_x_1:
[----:B------:R-:W0:Y:S01]  /*1d60*/  S2R R70, SR_TID.X ;  /* 0x0000000000467919 */ /* 0x000e220000002100 */
[----:B------:R-:W1:Y:S01]  /*1d70*/  LDC R9, c[0x0][0x238] ;  /* 0x00008e00ff097b82 */ /* 0x000e620000000800 */
[----:B------:R-:W-:Y:S01]  /*1d80*/  PRMT R95, RZ, 0x7610, R95 ;  /* 0x00007610ff5f7816 */ /* 0x000fe2000000005f */
[----:B------:R-:W2:Y:S01]  /*1d90*/  S2R R2, SR_TID.X ;  /* 0x0000000000027919 */ /* 0x000ea20000002100 */
[----:B------:R-:W-:Y:S02]  /*1da0*/  PRMT R75, RZ, 0x7610, R75 ;  /* 0x00007610ff4b7816 */ /* 0x000fe4000000004b */
[----:B------:R-:W-:Y:S02]  /*1db0*/  PRMT R77, RZ, 0x7610, R77 ;  /* 0x00007610ff4d7816 */ /* 0x000fe4000000004d */
[----:B------:R-:W-:Y:S02]  /*1dc0*/  PRMT R79, RZ, 0x7610, R79 ;  /* 0x00007610ff4f7816 */ /* 0x000fe4000000004f */
[----:B------:R-:W-:-:S02]  /*1dd0*/  PRMT R91, RZ, 0x7610, R91 ;  /* 0x00007610ff5b7816 */ /* 0x000fc4000000005b */
[----:B------:R-:W-:Y:S02]  /*1de0*/  PRMT R83, RZ, 0x7610, R83 ;  /* 0x00007610ff537816 */ /* 0x000fe40000000053 */
[----:B------:R-:W-:Y:S02]  /*1df0*/  PRMT R85, RZ, 0x7610, R85 ;  /* 0x00007610ff557816 */ /* 0x000fe40000000055 */
[----:B------:R-:W-:Y:S01]  /*1e00*/  PRMT R87, RZ, 0x7610, R87 ;  /* 0x00007610ff577816 */ /* 0x000fe20000000057 */
[----:B------:R-:W-:Y:S01]  /*1e10*/  IMAD.WIDE R12, R112, 0x2, R60 ;  /* 0x00000002700c7825 */ /* 0x000fe200078e023c */
[----:B------:R-:W-:Y:S02]  /*1e20*/  PRMT R11, RZ, 0x7610, R11 ;  /* 0x00007610ff0b7816 */ /* 0x000fe4000000000b */
[----:B------:R-:W-:Y:S02]  /*1e30*/  PRMT R42, RZ, 0x7610, R42 ;  /* 0x00007610ff2a7816 */ /* 0x000fe4000000002a */
[----:B------:R-:W-:Y:S01]  /*1e40*/  PRMT R44, RZ, 0x7610, R44 ;  /* 0x00007610ff2c7816 */ /* 0x000fe2000000002c */
[----:B------:R-:W3:Y:S01]  /*1e50*/  S2R R54, SR_TID.X ;  /* 0x0000000000367919 */ /* 0x000ee20000002100 */
[----:B------:R-:W-:Y:S01]  /*1e60*/  PRMT R43, RZ, 0x7610, R43 ;  /* 0x00007610ff2b7816 */ /* 0x000fe2000000002b */
[----:B------:R-:W-:Y:S01]  /*1e70*/  IMAD.WIDE R18, R108, 0x2, R60 ;  /* 0x000000026c127825 */ /* 0x000fe200078e023c */
[----:B------:R-:W-:Y:S01]  /*1e80*/  PRMT R40, RZ, 0x7610, R40 ;  /* 0x00007610ff287816 */ /* 0x000fe20000000028 */
[----:B------:R-:W4:Y:S01]  /*1e90*/  LDC R55, c[0x0][0x238] ;  /* 0x00008e00ff377b82 */ /* 0x000f220000000800 */
[----:B0-----:R-:W-:-:S02]  /*1ea0*/  SHF.R.U32.HI R10, RZ, 0x7, R70 ;  /* 0x00000007ff0a7819 */ /* 0x001fc40000011646 */
[----:B--2---:R-:W-:-:S05]  /*1eb0*/  SHF.R.U32.HI R8, RZ, 0x7, R2 ;  /* 0x00000007ff087819 */ /* 0x004fca0000011602 */
[----:B------:R-:W0:Y:S01]  /*1ec0*/  LDC R71, c[0x0][0x238] ;  /* 0x00008e00ff477b82 */ /* 0x000e220000000800 */
[----:B------:R-:W-:Y:S02]  /*1ed0*/  SGXT.U32 R10, R10, 0x2 ;  /* 0x000000020a0a781a */ /* 0x000fe40000000000 */
[----:B------:R-:W-:Y:S02]  /*1ee0*/  SGXT.U32 R8, R8, 0x2 ;  /* 0x000000020808781a */ /* 0x000fe40000000000 */
[C---:B------:R-:W-:Y:S02]  /*1ef0*/  ISETP.GE.AND P0, PT, R10.reuse, UR7, PT ;  /* 0x000000070a007c0c */ /* 0x040fe4000bf06270 */
[----:B------:R-:W-:Y:S01]  /*1f00*/  LOP3.LUT R2, R10, 0x8, RZ, 0xfc, !PT ;  /* 0x000000080a027812 */ /* 0x000fe200078efcff */
[----:B-1----:R-:W-:-:S03]  /*1f10*/  IMAD R8, R8, R9, RZ ;  /* 0x0000000908087224 */ /* 0x002fc600078e02ff */
[----:B------:R-:W-:Y:S01]  /*1f20*/  ISETP.GE.AND P1, PT, R2, UR7, PT ;  /* 0x0000000702007c0c */ /* 0x000fe2000bf26270 */
[----:B------:R-:W-:Y:S01]  /*1f30*/  IMAD.WIDE R8, R8, 0x2, R60 ;  /* 0x0000000208087825 */ /* 0x000fe200078e023c */
[----:B------:R-:W-:-:S05]  /*1f40*/  LOP3.LUT R2, R10, 0x10, RZ, 0xfc, !PT ;  /* 0x000000100a027812 */ /* 0x000fca00078efcff */
[----:B------:R1:W2:Y:S01]  /*1f50*/  @!P0 LDG.E.U16 R95, desc[UR12][R8.64] ;  /* 0x0000000c085f8981 */ /* 0x0002a2000c1e1500 */
[----:B------:R-:W-:Y:S02]  /*1f60*/  ISETP.GE.AND P0, PT, R2, UR7, PT ;  /* 0x0000000702007c0c */ /* 0x000fe4000bf06270 */
[----:B------:R-:W-:Y:S01]  /*1f70*/  LOP3.LUT R2, R10, 0x18, RZ, 0xfc, !PT ;  /* 0x000000180a027812 */ /* 0x000fe200078efcff */
[----:B-1----:R-:W-:-:S05]  /*1f80*/  IMAD.WIDE R8, R96, 0x2, R60 ;  /* 0x0000000260087825 */ /* 0x002fca00078e023c */
[----:B------:R1:W5:Y:S01]  /*1f90*/  @!P1 LDG.E.U16 R75, desc[UR12][R8.64] ;  /* 0x0000000c084b9981 */ /* 0x000362000c1e1500 */
        /* <DEDUP_REMOVED lines=25> */
[C---:B------:R-:W-:Y:S02]  /*2130*/  LOP3.LUT R2, R10.reuse, 0x4, RZ, 0xfc, !PT ;  /* 0x000000040a027812 */ /* 0x040fe400078efcff */
[----:B-1----:R-:W-:Y:S02]  /*2140*/  PRMT R9, RZ, 0x7610, R9 ;  /* 0x00007610ff097816 */ /* 0x002fe40000000009 */
[----:B------:R-:W-:-:S04]  /*2150*/  LOP3.LUT R14, R10, 0xc, RZ, 0xfc, !PT ;  /* 0x0000000c0a0e7812 */ /* 0x000fc800078efcff */
[----:B------:R1:W5:Y:S01]  /*2160*/  @!P0 LDG.E.U16 R9, desc[UR12][R12.64] ;  /* 0x0000000c0c098981 */ /* 0x000362000c1e1500 */
[----:B------:R-:W-:Y:S02]  /*2170*/  ISETP.GE.AND P0, PT, R2, UR7, PT ;  /* 0x0000000702007c0c */ /* 0x000fe4000bf06270 */
[----:B------:R-:W-:Y:S01]  /*2180*/  LOP3.LUT R8, R10, 0x14, RZ, 0xfc, !PT ;  /* 0x000000140a087812 */ /* 0x000fe200078efcff */
[----:B-1----:R-:W-:Y:S01]  /*2190*/  IMAD.WIDE R12, R114, 0x2, R60 ;  /* 0x00000002720c7825 */ /* 0x002fe200078e023c */
[----:B------:R-:W-:-:S04]  /*21a0*/  LOP3.LUT R15, R10, 0x1c, RZ, 0xfc, !PT ;  /* 0x0000001c0a0f7812 */ /* 0x000fc800078efcff */
[----:B------:R1:W5:Y:S01]  /*21b0*/  @!P1 LDG.E.U16 R11, desc[UR12][R12.64] ;  /* 0x0000000c0c0b9981 */ /* 0x000362000c1e1500 */
[----:B------:R-:W-:Y:S02]  /*21c0*/  ISETP.GE.AND P1, PT, R14, UR7, PT ;  /* 0x000000070e007c0c */ /* 0x000fe4000bf26270 */
[----:B------:R-:W-:Y:S02]  /*21d0*/  ISETP.GE.AND P2, PT, R8, UR7, PT ;  /* 0x0000000708007c0c */ /* 0x000fe4000bf46270 */
[----:B------:R-:W-:Y:S01]  /*21e0*/  ISETP.GE.AND P3, PT, R15, UR7, PT ;  /* 0x000000070f007c0c */ /* 0x000fe2000bf66270 */
[--C-:B------:R-:W-:Y:S01]  /*21f0*/  IMAD.WIDE R14, R97, 0x2, R60.reuse ;  /* 0x00000002610e7825 */ /* 0x100fe200078e023c */
[C---:B------:R-:W-:Y:S02]  /*2200*/  LOP3.LUT R8, R10.reuse, 0x2c, RZ, 0xfc, !PT ;  /* 0x0000002c0a087812 */ /* 0x040fe400078efcff */
[----:B------:R-:W-:Y:S01]  /*2210*/  LOP3.LUT R16, R10, 0x34, RZ, 0xfc, !PT ;  /* 0x000000340a107812 */ /* 0x000fe200078efcff */
[----:B-1----:R-:W-:Y:S01]  /*2220*/  IMAD.WIDE R12, R7, 0x2, R60 ;  /* 0x00000002070c7825 */ /* 0x002fe200078e023c */
[----:B------:R-:W-:-:S02]  /*2230*/  ISETP.GE.AND P5, PT, R8, UR7, PT ;  /* 0x0000000708007c0c */ /* 0x000fc4000bfa6270 */
[C---:B------:R-:W-:Y:S01]  /*2240*/  LOP3.LUT R2, R10.reuse, 0x24, RZ, 0xfc, !PT ;  /* 0x000000240a027812 */ /* 0x040fe200078efcff */
[----:B------:R1:W5:Y:S01]  /*2250*/  @!P1 LDG.E.U16 R44, desc[UR12][R14.64] ;  /* 0x0000000c0e2c9981 */ /* 0x000362000c1e1500 */
[----:B------:R-:W-:Y:S02]  /*2260*/  LOP3.LUT R8, R10, 0x3c, RZ, 0xfc, !PT ;  /* 0x0000003c0a087812 */ /* 0x000fe400078efcff */
[----:B------:R-:W-:Y:S01]  /*2270*/  ISETP.GE.AND P4, PT, R2, UR7, PT ;  /* 0x0000000702007c0c */ /* 0x000fe2000bf86270 */
[----:B------:R3:W5:Y:S01]  /*2280*/  @!P0 LDG.E.U16 R42, desc[UR12][R12.64] ;  /* 0x0000000c0c2a8981 */ /* 0x000762000c1e1500 */
[----:B------:R-:W-:Y:S01]  /*2290*/  ISETP.GE.AND P0, PT, R16, UR7, PT ;  /* 0x0000000710007c0c */ /* 0x000fe2000bf06270 */
[--C-:B------:R-:W-:Y:S01]  /*22a0*/  IMAD.WIDE R16, R101, 0x2, R60.reuse ;  /* 0x0000000265107825 */ /* 0x100fe200078e023c */
[----:B------:R-:W-:Y:S02]  /*22b0*/  ISETP.GE.AND P1, PT, R8, UR7, PT ;  /* 0x0000000708007c0c */ /* 0x000fe4000bf26270 */
[----:B------:R-:W-:Y:S01]  /*22c0*/  LOP3.LUT R8, R10, 0x4c, RZ, 0xfc, !PT ;  /* 0x0000004c0a087812 */ /* 0x000fe200078efcff */
[----:B-1----:R-:W-:Y:S01]  /*22d0*/  IMAD.WIDE R14, R99, 0x2, R60 ;  /* 0x00000002630e7825 */ /* 0x002fe200078e023c */
[----:B---3--:R-:W-:-:S04]  /*22e0*/  PRMT R12, RZ, 0x7610, R12 ;  /* 0x00007610ff0c7816 */ /* 0x008fc8000000000c */
[----:B------:R1:W3:Y:S01]  /*22f0*/  @!P2 LDG.E.U16 R43, desc[UR12][R14.64] ;  /* 0x0000000c0e2ba981 */ /* 0x0002e2000c1e1500 */
[----:B------:R-:W-:Y:S02]  /*2300*/  LOP3.LUT R2, R10, 0x44, RZ, 0xfc, !PT ;  /* 0x000000440a027812 */ /* 0x000fe400078efcff */
[----:B------:R-:W-:Y:S01]  /*2310*/  PRMT R23, RZ, 0x7610, R23 ;  /* 0x00007610ff177816 */ /* 0x000fe20000000017 */
[----:B------:R4:W3:Y:S01]  /*2320*/  @!P3 LDG.E.U16 R12, desc[UR12][R16.64] ;  /* 0x0000000c100cb981 */ /* 0x0008e2000c1e1500 */
[----:B------:R-:W-:Y:S02]  /*2330*/  ISETP.GE.AND P3, PT, R8, UR7, PT ;  /* 0x0000000708007c0c */ /* 0x000fe4000bf66270 */
[----:B------:R-:W-:Y:S02]  /*2340*/  ISETP.GE.AND P2, PT, R2, UR7, PT ;  /* 0x0000000702007c0c */ /* 0x000fe4000bf46270 */
[----:B------:R0:W3:Y:S01]  /*2350*/  @!P0 LDG.E.U16 R23, desc[UR12][R18.64] ;  /* 0x0000000c12178981 */ /* 0x0000e2000c1e1500 */
[----:B------:R-:W-:Y:S01]  /*2360*/  PRMT R41, RZ, 0x7610, R41 ;  /* 0x00007610ff297816 */ /* 0x000fe20000000029 */
[----:B-1----:R-:W-:Y:S01]  /*2370*/  IMAD.WIDE R14, R103, 0x2, R60 ;  /* 0x00000002670e7825 */ /* 0x002fe200078e023c */
[----:B------:R-:W-:-:S03]  /*2380*/  LOP3.LUT R8, R10, 0x54, RZ, 0xfc, !PT ;  /* 0x000000540a087812 */ /* 0x000fc600078efcff */
[----:B----4-:R-:W-:Y:S01]  /*2390*/  IMAD.WIDE R16, R105, 0x2, R60 ;  /* 0x0000000269107825 */ /* 0x010fe200078e023c */
[----:B------:R-:W-:Y:S01]  /*23a0*/  LOP3.LUT R2, R10, 0x50, RZ, 0xfc, !PT ;  /* 0x000000500a027812 */ /* 0x000fe200078efcff */
[----:B------:R1:W4:Y:S01]  /*23b0*/  @!P4 LDG.E.U16 R41, desc[UR12][R14.64] ;  /* 0x0000000c0e29c981 */ /* 0x000322000c1e1500 */
[----:B------:R-:W-:Y:S01]  /*23c0*/  PRMT R20, RZ, 0x7610, R20 ;  /* 0x00007610ff147816 */ /* 0x000fe20000000014 */
[----:B0-----:R-:W-:Y:S01]  /*23d0*/  IMAD.WIDE R18, R115, 0x2, R60 ;  /* 0x0000000273127825 */ /* 0x001fe200078e023c */
[----:B------:R-:W-:Y:S01]  /*23e0*/  PRMT R22, RZ, 0x7610, R22 ;  /* 0x00007610ff167816 */ /* 0x000fe20000000016 */
[----:B------:R0:W4:Y:S01]  /*23f0*/  @!P5 LDG.E.U16 R40, desc[UR12][R16.64] ;  /* 0x0000000c1028d981 */ /* 0x000122000c1e1500 */
[----:B------:R-:W-:Y:S02]  /*2400*/  ISETP.GE.AND P5, PT, R8, UR7, PT ;  /* 0x0000000708007c0c */ /* 0x000fe4000bfa6270 */
[----:B------:R-:W-:Y:S01]  /*2410*/  ISETP.GE.AND P4, PT, R2, UR7, PT ;  /* 0x0000000702007c0c */ /* 0x000fe2000bf86270 */
[----:B------:R0:W4:Y:S01]  /*2420*/  @!P3 LDG.E.U16 R20, desc[UR12][R18.64] ;  /* 0x0000000c1214b981 */ /* 0x000122000c1e1500 */
[----:B------:R-:W-:Y:S01]  /*2430*/  PRMT R21, RZ, 0x7610, R21 ;  /* 0x00007610ff157816 */ /* 0x000fe20000000015 */
[----:B-1----:R-:W-:Y:S01]  /*2440*/  IMAD.WIDE R14, R110, 0x2, R60 ;  /* 0x000000026e0e7825 */ /* 0x002fe200078e023c */
[----:B------:R-:W-:-:S02]  /*2450*/  LOP3.LUT R13, R10, 0x60, RZ, 0xfc, !PT ;  /* 0x000000600a0d7812 */ /* 0x000fc400078efcff */
[----:B------:R-:W-:Y:S01]  /*2460*/  LOP3.LUT R8, R10, 0x5c, RZ, 0xfc, !PT ;  /* 0x0000005c0a087812 */ /* 0x000fe200078efcff */
[----:B0-----:R-:W-:Y:S01]  /*2470*/  IMAD.WIDE R16, R113, 0x2, R60 ;  /* 0x0000000271107825 */ /* 0x001fe200078e023c */
[----:B------:R0:W4:Y:S01]  /*2480*/  @!P1 LDG.E.U16 R22, desc[UR12][R14.64] ;  /* 0x0000000c0e169981 */ /* 0x000122000c1e1500 */
[----:B------:R-:W-:Y:S02]  /*2490*/  ISETP.GE.AND P3, PT, R13, UR7, PT ;  /* 0x000000070d007c0c */ /* 0x000fe4000bf66270 */
[----:B------:R-:W-:Y:S01]  /*24a0*/  ISETP.GE.AND P1, PT, R8, UR7, PT ;  /* 0x0000000708007c0c */ /* 0x000fe2000bf26270 */
[----:B------:R1:W4:Y:S01]  /*24b0*/  @!P2 LDG.E.U16 R21, desc[UR12][R16.64] ;  /* 0x0000000c1015a981 */ /* 0x000322000c1e1500 */
[----:B------:R-:W-:Y:S02]  /*24c0*/  PRMT R19, RZ, 0x7610, R19 ;  /* 0x00007610ff137816 */ /* 0x000fe40000000013 */
[----:B------:R-:W-:Y:S02]  /*24d0*/  PRMT R8, RZ, 0x7610, R8 ;  /* 0x00007610ff087816 */ /* 0x000fe40000000008 */
[----:B------:R-:W-:Y:S01]  /*24e0*/  LOP3.LUT R18, R10, 0x64, RZ, 0xfc, !PT ;  /* 0x000000640a127812 */ /* 0x000fe200078efcff */
[----:B0-----:R-:W-:-:S04]  /*24f0*/  IMAD.WIDE R14, R117, 0x2, R60 ;  /* 0x00000002750e7825 */ /* 0x001fc800078e023c */
[----:B-1----:R-:W-:Y:S01]  /*2500*/  IMAD.WIDE R16, R118, 0x2, R60 ;  /* 0x0000000276107825 */ /* 0x002fe200078e023c */
[----:B------:R-:W-:Y:S01]  /*2510*/  ISETP.GE.AND P2, PT, R18, UR7, PT ;  /* 0x0000000712007c0c */ /* 0x000fe2000bf46270 */
[----:B------:R0:W3:Y:S01]  /*2520*/  @!P4 LDG.E.U16 R8, desc[UR12][R14.64] ;  /* 0x0000000c0e08c981 */ /* 0x0000e2000c1e1500 */
[----:B------:R-:W-:Y:S02]  /*2530*/  PRMT R48, RZ, 0x7610, R48 ;  /* 0x00007610ff307816 */ /* 0x000fe40000000030 */
[----:B------:R-:W-:Y:S01]  /*2540*/  PRMT R18, RZ, 0x7610, R18 ;  /* 0x00007610ff127816 */ /* 0x000fe20000000012 */
[----:B------:R1:W4:Y:S01]  /*2550*/  @!P5 LDG.E.U16 R19, desc[UR12][R16.64] ;  /* 0x0000000c1013d981 */ /* 0x000322000c1e1500 */
[----:B------:R-:W-:Y:S02]  /*2560*/  LOP3.LUT R45, R10, 0x6c, RZ, 0xfc, !PT ;  /* 0x0000006c0a2d7812 */ /* 0x000fe400078efcff */
[----:B------:R-:W-:Y:S01]  /*2570*/  SHF.R.U32.HI R54, RZ, 0x7, R54 ;  /* 0x00000007ff367819 */ /* 0x000fe20000011636 */
[----:B0-----:R-:W-:-:S04]  /*2580*/  IMAD.WIDE R14, R120, 0x2, R60 ;  /* 0x00000002780e7825 */ /* 0x001fc800078e023c */
[----:B-1----:R-:W-:Y:S01]  /*2590*/  IMAD.WIDE R16, R122, 0x2, R60 ;  /* 0x000000027a107825 */ /* 0x002fe200078e023c */
[----:B------:R-:W-:Y:S01]  /*25a0*/  ISETP.GE.AND P4, PT, R45, UR7, PT ;  /* 0x000000072d007c0c */ /* 0x000fe2000bf86270 */
[----:B------:R0:W4:Y:S01]  /*25b0*/  @!P1 LDG.E.U16 R18, desc[UR12][R14.64] ;  /* 0x0000000c0e129981 */ /* 0x000122000c1e1500 */
[----:B------:R-:W-:-:S03]  /*25c0*/  SGXT.U32 R54, R54, 0x2 ;  /* 0x000000023636781a */ /* 0x000fc60000000000 */
[----:B------:R1:W4:Y:S01]  /*25d0*/  @!P3 LDG.E.U16 R48, desc[UR12][R16.64] ;  /* 0x0000000c1030b981 */ /* 0x000322000c1e1500 */
[----:B------:R-:W-:Y:S01]  /*25e0*/  LOP3.LUT R54, R54, 0x70, RZ, 0xfc, !PT ;  /* 0x0000007036367812 */ /* 0x000fe200078efcff */
[----:B0-----:R-:W-:Y:S01]  /*25f0*/  IMAD.WIDE R14, R123, 0x2, R60 ;  /* 0x000000027b0e7825 */ /* 0x001fe200078e023c */
[----:B-1----:R-:W-:Y:S02]  /*2600*/  PRMT R17, RZ, 0x7610, R17 ;  /* 0x00007610ff117816 */ /* 0x002fe40000000011 */
[----:B------:R-:W-:Y:S01]  /*2610*/  PRMT R16, RZ, 0x7610, R16 ;  /* 0x00007610ff107816 */ /* 0x000fe20000000010 */
[----:B------:R-:W-:-:S03]  /*2620*/  IMAD R54, R54, R55, RZ ;  /* 0x0000003736367224 */ /* 0x000fc600078e02ff */
[----:B------:R0:W4:Y:S02]  /*2630*/  @!P2 LDG.E.U16 R17, desc[UR12][R14.64] ;  /* 0x0000000c0e11a981 */ /* 0x000124000c1e1500 */
[----:B0-----:R-:W-:-:S05]  /*2640*/  IMAD.WIDE R14, R125, 0x2, R60 ;  /* 0x000000027d0e7825 */ /* 0x001fca00078e023c */
[----:B------:R0:W4:Y:S02]  /*2650*/  @!P4 LDG.E.U16 R16, desc[UR12][R14.64] ;  /* 0x0000000c0e10c981 */ /* 0x000124000c1e1500 */
[----:B0-----:R-:W-:Y:S02]  /*2660*/  IMAD.WIDE R14, R54, 0x2, R60 ;  /* 0x00000002360e7825 */ /* 0x001fe400078e023c */
[----:B------:R-:W0:Y:S01]  /*2670*/  S2R R54, SR_TID.X ;  /* 0x0000000000367919 */ /* 0x000e220000002100 */
[----:B------:R-:W-:-:S04]  /*2680*/  LOP3.LUT R2, R10, 0x58, RZ, 0xfc, !PT ;  /* 0x000000580a027812 */ /* 0x000fc800078efcff */
[----:B------:R-:W-:Y:S01]  /*2690*/  ISETP.GE.AND P0, PT, R2, UR7, PT ;  /* 0x0000000702007c0c */ /* 0x000fe2000bf06270 */
[----:B------:R-:W-:Y:S01]  /*26a0*/  IMAD.WIDE R46, R119, 0x2, R60 ;  /* 0x00000002772e7825 */ /* 0x000fe200078e023c */
[----:B------:R-:W-:Y:S02]  /*26b0*/  PRMT R2, RZ, 0x7610, R2 ;  /* 0x00007610ff027816 */ /* 0x000fe40000000002 */
[----:B------:R-:W-:-:S09]  /*26c0*/  LOP3.LUT R13, R10, 0x68, RZ, 0xfc, !PT ;  /* 0x000000680a0d7812 */ /* 0x000fd200078efcff */
[----:B------:R1:W3:Y:S01]  /*26d0*/  @!P0 LDG.E.U16 R2, desc[UR12][R46.64] ;  /* 0x0000000c2e028981 */ /* 0x0002e2000c1e1500 */
[----:B------:R-:W-:Y:S02]  /*26e0*/  ISETP.GE.AND P0, PT, R13, UR7, PT ;  /* 0x000000070d007c0c */ /* 0x000fe4000bf06270 */
[----:B0-----:R-:W-:-:S04]  /*26f0*/  SHF.R.U32.HI R55, RZ, 0x7, R54 ;  /* 0x00000007ff377819 */ /* 0x001fc80000011636 */
[----:B------:R-:W-:-:S04]  /*2700*/  SGXT.U32 R55, R55, 0x2 ;  /* 0x000000023737781a */ /* 0x000fc80000000000 */
[----:B------:R-:W-:-:S05]  /*2710*/  LOP3.LUT R55, R55, 0x74, RZ, 0xfc, !PT ;  /* 0x0000007437377812 */ /* 0x000fca00078efcff */
[----:B------:R-:W-:Y:S02]  /*2720*/  IMAD R55, R55, R71, RZ ;  /* 0x0000004737377224 */ /* 0x000fe400078e02ff */
[----:B------:R-:W0:Y:S01]  /*2730*/  LDC R71, c[0x0][0x238] ;  /* 0x00008e00ff477b82 */ /* 0x000e220000000800 */
[----:B-1----:R-:W-:Y:S01]  /*2740*/  PRMT R47, RZ, 0x7610, R47 ;  /* 0x00007610ff2f7816 */ /* 0x002fe2000000002f */
[----:B------:R-:W-:Y:S01]  /*2750*/  IMAD.WIDE R52, R124, 0x2, R60 ;  /* 0x000000027c347825 */ /* 0x000fe200078e023c */
[----:B------:R-:W-:-:S04]  /*2760*/  LOP3.LUT R13, R10, 0x70, RZ, 0xfc, !PT ;  /* 0x000000700a0d7812 */ /* 0x000fc800078efcff */
[----:B------:R-:W-:Y:S01]  /*2770*/  ISETP.GE.AND P1, PT, R13, UR7, PT ;  /* 0x000000070d007c0c */ /* 0x000fe2000bf26270 */
[----:B------:R1:W4:Y:S01]  /*2780*/  @!P0 LDG.E.U16 R47, desc[UR12][R52.64] ;  /* 0x0000000c342f8981 */ /* 0x000322000c1e1500 */
[----:B------:R-:W-:Y:S02]  /*2790*/  LOP3.LUT R13, R10, 0x74, RZ, 0xfc, !PT ;  /* 0x000000740a0d7812 */ /* 0x000fe400078efcff */
[----:B------:R-:W-:Y:S02]  /*27a0*/  PRMT R46, RZ, 0x7610, R46 ;  /* 0x00007610ff2e7816 */ /* 0x000fe4000000002e */
[----:B------:R-:W-:Y:S01]  /*27b0*/  ISETP.GE.AND P0, PT, R13, UR7, PT ;  /* 0x000000070d007c0c */ /* 0x000fe2000bf06270 */
[----:B-1----:R-:W-:Y:S01]  /*27c0*/  IMAD.WIDE R52, R55, 0x2, R60 ;  /* 0x0000000237347825 */ /* 0x002fe200078e023c */
[----:B------:R-:W-:-:S05]  /*27d0*/  SHF.R.U32.HI R55, RZ, 0x7, R54 ;  /* 0x00000007ff377819 */ /* 0x000fca0000011636 */
[----:B------:R1:W4:Y:S01]  /*27e0*/  @!P1 LDG.E.U16 R46, desc[UR12][R14.64] ;  /* 0x0000000c0e2e9981 */ /* 0x000322000c1e1500 */
[----:B------:R-:W-:-:S04]  /*27f0*/  SGXT.U32 R55, R55, 0x2 ;  /* 0x000000023737781a */ /* 0x000fc80000000000 */
[----:B------:R-:W-:Y:S02]  /*2800*/  LOP3.LUT R55, R55, 0x78, RZ, 0xfc, !PT ;  /* 0x0000007837377812 */ /* 0x000fe400078efcff */
[----:B-1----:R-:W-:-:S03]  /*2810*/  PRMT R15, RZ, 0x7610, R15 ;  /* 0x00007610ff0f7816 */ /* 0x002fc6000000000f */
[----:B0-----:R-:W-:-:S03]  /*2820*/  IMAD R55, R55, R71, RZ ;  /* 0x0000004737377224 */ /* 0x001fc600078e02ff */
[----:B------:R0:W4:Y:S02]  /*2830*/  @!P0 LDG.E.U16 R15, desc[UR12][R52.64] ;  /* 0x0000000c340f8981 */ /* 0x000124000c1e1500 */
[----:B0-----:R-:W-:Y:S02]  /*2840*/  IMAD.WIDE R52, R55, 0x2, R60 ;  /* 0x0000000237347825 */ /* 0x001fe400078e023c */
[----:B------:R-:W0:Y:S01]  /*2850*/  LDC R55, c[0x0][0x238] ;  /* 0x00008e00ff377b82 */ /* 0x000e220000000800 */
[----:B------:R-:W-:Y:S02]  /*2860*/  LOP3.LUT R13, R10, 0x78, RZ, 0xfc, !PT ;  /* 0x000000780a0d7812 */ /* 0x000fe400078efcff */
[----:B------:R-:W-:Y:S02]  /*2870*/  SHF.R.U32.HI R54, RZ, 0x7, R54 ;  /* 0x00000007ff367819 */ /* 0x000fe40000011636 */
[----:B------:R-:W-:Y:S02]  /*2880*/  ISETP.GE.AND P1, PT, R13, UR7, PT ;  /* 0x000000070d007c0c */ /* 0x000fe4000bf26270 */
[----:B------:R-:W-:-:S02]  /*2890*/  SGXT.U32 R54, R54, 0x2 ;  /* 0x000000023636781a */ /* 0x000fc40000000000 */
[----:B------:R-:W-:Y:S02]  /*28a0*/  LOP3.LUT R10, R10, 0x7c, RZ, 0xfc, !PT ;  /* 0x0000007c0a0a7812 */ /* 0x000fe400078efcff */
[----:B------:R-:W-:Y:S02]  /*28b0*/  LOP3.LUT R54, R54, 0x7c, RZ, 0xfc, !PT ;  /* 0x0000007c36367812 */ /* 0x000fe400078efcff */
[----:B------:R-:W-:Y:S02]  /*28c0*/  ISETP.GE.AND P0, PT, R10, UR7, PT ;  /* 0x000000070a007c0c */ /* 0x000fe4000bf06270 */
[----:B------:R-:W-:Y:S02]  /*28d0*/  PRMT R45, RZ, 0x7610, R45 ;  /* 0x00007610ff2d7816 */ /* 0x000fe4000000002d */
[----:B------:R-:W-:-:S04]  /*28e0*/  PRMT R14, RZ, 0x7610, R14 ;  /* 0x00007610ff0e7816 */ /* 0x000fc8000000000e */
[----:B------:R1:W4:Y:S01]  /*28f0*/  @!P1 LDG.E.U16 R45, desc[UR12][R52.64] ;  /* 0x0000000c342d9981 */ /* 0x000322000c1e1500 */
[----:B0-----:R-:W-:-:S04]  /*2900*/  IMAD R54, R54, R55, RZ ;  /* 0x0000003736367224 */ /* 0x001fc800078e02ff */
[----:B-1----:R-:W-:-:S05]  /*2910*/  IMAD.WIDE R52, R54, 0x2, R60 ;  /* 0x0000000236347825 */ /* 0x002fca00078e023c */
[----:B------:R0:W4:Y:S01]  /*2920*/  @!P0 LDG.E.U16 R14, desc[UR12][R52.64] ;  /* 0x0000000c340e8981 */ /* 0x000122000c1e1500 */
[-C--:B------:R-:W-:Y:S02]  /*2930*/  LOP3.LUT R67, R67, R66.reuse, RZ, 0x3c, !PT ;  /* 0x0000004243437212 */ /* 0x080fe400078e3cff */
[----:B------:R-:W-:Y:S02]  /*2940*/  LOP3.LUT R10, R70, 0x7f, RZ, 0xc0, !PT ;  /* 0x0000007f460a7812 */ /* 0x000fe400078ec0ff */
[----:B------:R-:W-:Y:S02]  /*2950*/  LOP3.LUT R66, R67, R66, RZ, 0x3c, !PT ;  /* 0x0000004243427212 */ /* 0x000fe400078e3cff */
[----:B------:R-:W-:Y:S02]  /*2960*/  ISETP.GE.AND P1, PT, R10, UR7, PT ;  /* 0x000000070a007c0c */ /* 0x000fe4000bf26270 */
[----:B------:R-:W-:Y:S02]  /*2970*/  LOP3.LUT R69, R69, R68, RZ, 0x3c, !PT ;  /* 0x0000004445457212 */ /* 0x000fe400078e3cff */
[----:B------:R-:W-:-:S02]  /*2980*/  LOP3.LUT R67, R67, R66, RZ, 0x3c, !PT ;  /* 0x0000004243437212 */ /* 0x000fc400078e3cff */
[C---:B------:R-:W-:Y:S02]  /*2990*/  LOP3.LUT R68, R69.reuse, R68, RZ, 0x3c, !PT ;  /* 0x0000004445447212 */ /* 0x040fe400078e3cff */
[----:B------:R-:W-:Y:S01]  /*29a0*/  PRMT R13, RZ, 0x7610, R13 ;  /* 0x00007610ff0d7816 */ /* 0x000fe2000000000d */
[C---:B0-----:R-:W-:Y:S01]  /*29b0*/  IMAD.WIDE R52, R6.reuse, 0x2, R66 ;  /* 0x0000000206347825 */ /* 0x041fe200078e0242 */
[----:B------:R-:W-:Y:S01]  /*29c0*/  BAR.SYNC.DEFER_BLOCKING 0x0 ;  /* 0x0000000000007b1d */ /* 0x000fe20000010000 */
[----:B------:R-:W-:Y:S02]  /*29d0*/  LOP3.LUT R69, R69, R68, RZ, 0x3c, !PT ;  /* 0x0000004445457212 */ /* 0x000fe400078e3cff */
[----:B------:R-:W-:Y:S02]  /*29e0*/  PRMT R10, RZ, 0x7610, R10 ;  /* 0x00007610ff0a7816 */ /* 0x000fe4000000000a */
[----:B------:R-:W-:Y:S01]  /*29f0*/  PRMT R51, RZ, 0x7610, R51 ;  /* 0x00007610ff337816 */ /* 0x000fe20000000033 */
[C---:B------:R-:W-:Y:S01]  /*2a00*/  IMAD.WIDE R54, R6.reuse, 0x2, R62 ;  /* 0x0000000206367825 */ /* 0x040fe200078e023e */
[----:B------:R0:W4:Y:S03]  /*2a10*/  @!P1 LDG.E.U16 R13, desc[UR12][R52.64] ;  /* 0x0000000c340d9981 */ /* 0x000126000c1e1500 */
[----:B0-----:R-:W-:-:S05]  /*2a20*/  IMAD.WIDE R52, R6, 0x2, R68 ;  /* 0x0000000206347825 */ /* 0x001fca00078e0244 */
[----:B------:R0:W4:Y:S02]  /*2a30*/  @!P1 LDG.E.U16 R10, desc[UR12][R52.64] ;  /* 0x0000000c340a9981 */ /* 0x000124000c1e1500 */
[----:B0-----:R-:W-:-:S05]  /*2a40*/  IMAD.WIDE R52, R6, 0x2, R64 ;  /* 0x0000000206347825 */ /* 0x001fca00078e0240 */
[----:B------:R0:W4:Y:S02]  /*2a50*/  @!P1 LDG.E.U16 R51, desc[UR12][R52.64] ;  /* 0x0000000c34339981 */ /* 0x000124000c1e1500 */
[----:B0-----:R-:W-:Y:S02]  /*2a60*/  PRMT R52, RZ, 0x7610, R52 ;  /* 0x00007610ff347816 */ /* 0x001fe40000000034 */
[----:B------:R-:W-:-:S04]  /*2a70*/  PRMT R53, RZ, 0x7610, R53 ;  /* 0x00007610ff357816 */ /* 0x000fc80000000035 */
[----:B------:R0:W4:Y:S02]  /*2a80*/  @!P1 LDG.E.U16 R52, desc[UR12][R54.64] ;  /* 0x0000000c36349981 */ /* 0x000124000c1e1500 */
[----:B0-----:R-:W-:-:S05]  /*2a90*/  IMAD.WIDE R54, R6, 0x2, R56 ;  /* 0x0000000206367825 */ /* 0x001fca00078e0238 */
[----:B------:R0:W4:Y:S02]  /*2aa0*/  @!P1 LDG.E.U16 R53, desc[UR12][R54.64] ;  /* 0x0000000c36359981 */ /* 0x000124000c1e1500 */
[C---:B0-----:R-:W-:Y:S01]  /*2ab0*/  IMAD.SHL.U32 R54, R70.reuse, 0x2, RZ ;  /* 0x0000000246367824 */ /* 0x041fe200078e00ff */
[----:B------:R-:W-:-:S04]  /*2ac0*/  LOP3.LUT R55, R70, 0x180, RZ, 0xc0, !PT ;  /* 0x0000018046377812 */ /* 0x000fc800078ec0ff */
[----:B------:R-:W-:Y:S02]  /*2ad0*/  LOP3.LUT R54, R54, 0x7e, RZ, 0xc0, !PT ;  /* 0x0000007e36367812 */ /* 0x000fe400078ec0ff */
[----:B------:R-:W-:Y:S02]  /*2ae0*/  SHF.R.U32.HI R55, RZ, 0x3, R55 ;  /* 0x00000003ff377819 */ /* 0x000fe40000011637 */
[----:B------:R-:W-:-:S04]  /*2af0*/  LOP3.LUT R54, R54, 0x180, R70, 0xf8, !PT ;  /* 0x0000018036367812 */ /* 0x000fc800078ef846 */
[----:B------:R-:W-:Y:S02]  /*2b00*/  LOP3.LUT R54, R54, R55, RZ, 0x3c, !PT ;  /* 0x0000003736367212 */ /* 0x000fe400078e3cff */
[----:B------:R-:W-:Y:S01]  /*2b10*/  LOP3.LUT R55, R70, 0x40, RZ, 0xc0, !PT ;  /* 0x0000004046377812 */ /* 0x000fe200078ec0ff */
[----:B------:R-:W-:-:S04]  /*2b20*/  IMAD.WIDE R70, R6, 0x2, R58 ;  /* 0x0000000206467825 */ /* 0x000fc800078e023a */
[----:B------:R-:W-:Y:S01]  /*2b30*/  IMAD R54, R55, 0x100, R54 ;  /* 0x0000010037367824 */ /* 0x000fe200078e0236 */
[----:B------:R-:W-:-:S06]  /*2b40*/  PRMT R55, RZ, 0x7610, R55 ;  /* 0x00007610ff377816 */ /* 0x000fcc0000000037 */
[----:B------:R0:W4:Y:S04]  /*2b50*/  @!P1 LDG.E.U16 R55, desc[UR12][R70.64] ;  /* 0x0000000c46379981 */ /* 0x000128000c1e1500 */
[----:B--2---:R1:W-:Y:S01]  /*2b60*/  STS.U16 [R54+UR6], R95 ;  /* 0x0000005f36007988 */ /* 0x0043e20008000406 */
[----:B0-----:R-:W-:Y:S02]  /*2b70*/  IMAD.MOV.U32 R70, RZ, RZ, R72 ;  /* 0x000000ffff467224 */ /* 0x001fe400078e0048 */
[----:B------:R-:W-:Y:S01]  /*2b80*/  IMAD.MOV.U32 R71, RZ, RZ, R73 ;  /* 0x000000ffff477224 */ /* 0x000fe200078e0049 */
[----:B-1----:R-:W-:Y:S01]  /*2b90*/  PRMT R95, RZ, 0x7610, R95 ;  /* 0x00007610ff5f7816 */ /* 0x002fe2000000005f */
[----:B------:R-:W-:Y:S01]  /*2ba0*/  IMAD.WIDE R72, R6, 0x2, R70 ;  /* 0x0000000206487825 */ /* 0x000fe200078e0246 */
[----:B-----5:R0:W-:Y:S04]  /*2bb0*/  STS.U16 [R54+UR6+0x400], R75 ;  /* 0x0004004b36007988 */ /* 0x0201e80008000406 */
[----:B------:R1:W2:Y:S02]  /*2bc0*/  @!P1 LDG.E.U16 R95, desc[UR12][R72.64] ;  /* 0x0000000c485f9981 */ /* 0x0002a4000c1e1500 */
[----:B-1----:R-:W-:-:S02]  /*2bd0*/  IMAD.MOV.U32 R72, RZ, RZ, R94 ;  /* 0x000000ffff487224 */ /* 0x002fc400078e005e */
[----:B------:R-:W-:Y:S01]  /*2be0*/  IMAD.MOV.U32 R73, RZ, RZ, R74 ;  /* 0x000000ffff497224 */ /* 0x000fe200078e004a */
[----:B------:R-:W-:Y:S01]  /*2bf0*/  PRMT R94, RZ, 0x7610, R94 ;  /* 0x00007610ff5e7816 */ /* 0x000fe2000000005e */
[C---:B0-----:R-:W-:Y:S01]  /*2c00*/  IMAD.WIDE R74, R6.reuse, 0x2, R72 ;  /* 0x00000002064a7825 */ /* 0x041fe200078e0248 */
[----:B------:R0:W-:Y:S04]  /*2c10*/  STS.U16 [R54+UR6+0x800], R77 ;  /* 0x0008004d36007988 */ /* 0x0001e80008000406 */
[----:B------:R1:W5:Y:S02]  /*2c20*/  @!P1 LDG.E.U16 R94, desc[UR12][R74.64] ;  /* 0x0000000c4a5e9981 */ /* 0x000364000c1e1500 */
[--C-:B-1----:R-:W-:Y:S02]  /*2c30*/  IMAD.MOV.U32 R74, RZ, RZ, R93.reuse ;  /* 0x000000ffff4a7224 */ /* 0x102fe400078e005d */
[----:B------:R-:W-:Y:S01]  /*2c40*/  IMAD.MOV.U32 R75, RZ, RZ, R76 ;  /* 0x000000ffff4b7224 */ /* 0x000fe200078e004c */
[----:B------:R-:W-:Y:S01]  /*2c50*/  PRMT R93, RZ, 0x7610, R93 ;  /* 0x00007610ff5d7816 */ /* 0x000fe2000000005d */
[----:B0-----:R-:W-:Y:S01]  /*2c60*/  IMAD.WIDE R76, R6, 0x2, R74 ;  /* 0x00000002064c7825 */ /* 0x001fe200078e024a */
[----:B------:R0:W-:Y:S04]  /*2c70*/  STS.U16 [R54+UR6+0xc00], R79 ;  /* 0x000c004f36007988 */ /* 0x0001e80008000406 */
[----:B------:R1:W5:Y:S02]  /*2c80*/  @!P1 LDG.E.U16 R93, desc[UR12][R76.64] ;  /* 0x0000000c4c5d9981 */ /* 0x000364000c1e1500 */
[----:B-1----:R-:W-:-:S02]  /*2c90*/  IMAD.MOV.U32 R76, RZ, RZ, R92 ;  /* 0x000000ffff4c7224 */ /* 0x002fc400078e005c */
[----:B------:R-:W-:Y:S01]  /*2ca0*/  IMAD.MOV.U32 R77, RZ, RZ, R78 ;  /* 0x000000ffff4d7224 */ /* 0x000fe200078e004e */
[----:B------:R-:W-:Y:S01]  /*2cb0*/  PRMT R92, RZ, 0x7610, R92 ;  /* 0x00007610ff5c7816 */ /* 0x000fe2000000005c */
[----:B0-----:R-:W-:Y:S01]  /*2cc0*/  IMAD.WIDE R78, R6, 0x2, R76 ;  /* 0x00000002064e7825 */ /* 0x001fe200078e024c */
[----:B------:R-:W-:-:S04]  /*2cd0*/  PRMT R106, RZ, 0x7610, R106 ;  /* 0x00007610ff6a7816 */ /* 0x000fc8000000006a */
[----:B------:R0:W5:Y:S02]  /*2ce0*/  @!P1 LDG.E.U16 R92, desc[UR12][R78.64] ;  /* 0x0000000c4e5c9981 */ /* 0x000164000c1e1500 */
[----:B0-----:R-:W-:Y:S02]  /*2cf0*/  IMAD.MOV.U32 R78, RZ, RZ, R81 ;  /* 0x000000ffff4e7224 */ /* 0x001fe400078e0051 */
[----:B------:R-:W-:Y:S02]  /*2d00*/  IMAD.MOV.U32 R79, RZ, RZ, R80 ;  /* 0x000000ffff4f7224 */ /* 0x000fe400078e0050 */
[----:B------:R-:W-:Y:S01]  /*2d10*/  IMAD.WIDE R80, R6, 0x2, R78 ;  /* 0x0000000206507825 */ /* 0x000fe200078e024e */
[----:B------:R0:W-:Y:S04]  /*2d20*/  STS.U16 [R54+UR6+0x1400], R83 ;  /* 0x0014005336007988 */ /* 0x0001e80008000406 */
[----:B------:R1:W5:Y:S01]  /*2d30*/  @!P1 LDG.E.U16 R106, desc[UR12][R80.64] ;  /* 0x0000000c506a9981 */ /* 0x000362000c1e1500 */
[----:B------:R-:W-:Y:S01]  /*2d40*/  PRMT R111, RZ, 0x7610, R111 ;  /* 0x00007610ff6f7816 */ /* 0x000fe2000000006f */
[----:B-1----:R-:W-:-:S02]  /*2d50*/  IMAD.MOV.U32 R80, RZ, RZ, R90 ;  /* 0x000000ffff507224 */ /* 0x002fc400078e005a */
[----:B------:R-:W-:Y:S02]  /*2d60*/  IMAD.MOV.U32 R81, RZ, RZ, R82 ;  /* 0x000000ffff517224 */ /* 0x000fe400078e0052 */
[----:B0-----:R-:W-:Y:S01]  /*2d70*/  IMAD.WIDE R82, R6, 0x2, R80 ;  /* 0x0000000206527825 */ /* 0x001fe200078e0250 */
[----:B------:R0:W-:Y:S04]  /*2d80*/  STS.U16 [R54+UR6+0x1800], R85 ;  /* 0x0018005536007988 */ /* 0x0001e80008000406 */
[----:B------:R1:W5:Y:S01]  /*2d90*/  @!P1 LDG.E.U16 R111, desc[UR12][R82.64] ;  /* 0x0000000c526f9981 */ /* 0x000362000c1e1500 */
[----:B------:R-:W-:Y:S01]  /*2da0*/  PRMT R116, RZ, 0x7610, R116 ;  /* 0x00007610ff747816 */ /* 0x000fe20000000074 */
[----:B-1----:R-:W-:Y:S02]  /*2db0*/  IMAD.MOV.U32 R82, RZ, RZ, R89 ;  /* 0x000000ffff527224 */ /* 0x002fe400078e0059 */
[----:B------:R-:W-:-:S02]  /*2dc0*/  IMAD.MOV.U32 R83, RZ, RZ, R84 ;  /* 0x000000ffff537224 */ /* 0x000fc400078e0054 */
[C---:B0-----:R-:W-:Y:S01]  /*2dd0*/  IMAD.WIDE R84, R6.reuse, 0x2, R82 ;  /* 0x0000000206547825 */ /* 0x041fe200078e0252 */
[----:B------:R0:W-:Y:S04]  /*2de0*/  STS.U16 [R54+UR6+0x1c00], R87 ;  /* 0x001c005736007988 */ /* 0x0001e80008000406 */
[----:B------:R1:W5:Y:S01]  /*2df0*/  @!P1 LDG.E.U16 R116, desc[UR12][R84.64] ;  /* 0x0000000c54749981 */ /* 0x000362000c1e1500 */
[----:B------:R-:W-:Y:S01]  /*2e00*/  PRMT R121, RZ, 0x7610, R121 ;  /* 0x00007610ff797816 */ /* 0x000fe20000000079 */
[----:B-1----:R-:W-:Y:S02]  /*2e10*/  IMAD.MOV.U32 R84, RZ, RZ, R88 ;  /* 0x000000ffff547224 */ /* 0x002fe400078e0058 */
[----:B------:R-:W-:Y:S02]  /*2e20*/  IMAD.MOV.U32 R85, RZ, RZ, R86 ;  /* 0x000000ffff557224 */ /* 0x000fe400078e0056 */
[----:B0-----:R-:W-:-:S05]  /*2e30*/  IMAD.WIDE R86, R6, 0x2, R84 ;  /* 0x0000000206567825 */ /* 0x001fca00078e0254 */
[----:B------:R0:W5:Y:S02]  /*2e40*/  @!P1 LDG.E.U16 R121, desc[UR12][R86.64] ;  /* 0x0000000c56799981 */ /* 0x000164000c1e1500 */
[----:B0-----:R-:W-:Y:S02]  /*2e50*/  IMAD.MOV.U32 R86, RZ, RZ, R50 ;  /* 0x000000ffff567224 */ /* 0x001fe400078e0032 */
[--C-:B------:R-:W-:Y:S01]  /*2e60*/  IMAD.MOV.U32 R87, RZ, RZ, R3.reuse ;  /* 0x000000ffff577224 */ /* 0x100fe200078e0003 */
[----:B------:R-:W-:Y:S01]  /*2e70*/  PRMT R3, RZ, 0x7610, R3 ;  /* 0x00007610ff037816 */ /* 0x000fe20000000003 */
[----:B------:R-:W-:Y:S01]  /*2e80*/  IMAD.WIDE R88, R6, 0x2, R86 ;  /* 0x0000000206587825 */ /* 0x000fe200078e0256 */
[----:B------:R0:W-:Y:S04]  /*2e90*/  STS.U16 [R54+UR6+0x1000], R91 ;  /* 0x0010005b36007988 */ /* 0x0001e80008000406 */
[----:B------:R1:W5:Y:S02]  /*2ea0*/  @!P1 LDG.E.U16 R3, desc[UR12][R88.64] ;  /* 0x0000000c58039981 */ /* 0x000364000c1e1500 */
[----:B-1----:R-:W-:-:S02]  /*2eb0*/  IMAD.MOV.U32 R88, RZ, RZ, R49 ;  /* 0x000000ffff587224 */ /* 0x002fc400078e0031 */
[--C-:B------:R-:W-:Y:S01]  /*2ec0*/  IMAD.MOV.U32 R89, RZ, RZ, R0.reuse ;  /* 0x000000ffff597224 */ /* 0x100fe200078e0000 */
[----:B------:R-:W-:Y:S01]  /*2ed0*/  PRMT R0, RZ, 0x7610, R0 ;  /* 0x00007610ff007816 */ /* 0x000fe20000000000 */
[----:B0-----:R-:W-:-:S05]  /*2ee0*/  IMAD.WIDE R90, R6, 0x2, R88 ;  /* 0x00000002065a7825 */ /* 0x001fca00078e0258 */
[----:B------:R-:W5:Y:S04]  /*2ef0*/  @!P1 LDG.E.U16 R0, desc[UR12][R90.64] ;  /* 0x0000000c5a009981 */ /* 0x000f68000c1e1500 */
[----:B------:R0:W-:Y:S02]  /*2f00*/  STS.U16 [R54+UR6+0x2000], R9 ;  /* 0x0020000936007988 */ /* 0x0001e40008000406 */
[----:B0-----:R-:W0:Y:S02]  /*2f10*/  S2R R9, SR_TID.X ;  /* 0x0000000000097919 */ /* 0x001e240000002100 */
[----:B---3--:R0:W-:Y:S04]  /*2f20*/  STS.U16 [R54+UR6+0x2c00], R2 ;  /* 0x002c000236007988 */ /* 0x0081e80008000406 */
[----:B------:R1:W-:Y:S01]  /*2f30*/  STS.U16 [R54+UR6+0x2800], R8 ;  /* 0x0028000836007988 */ /* 0x0003e20008000406 */
[C---:B0-----:R-:W-:Y:S01]  /*2f40*/  IMAD.SHL.U32 R2, R9.reuse, 0x2, RZ ;  /* 0x0000000209027824 */ /* 0x041fe200078e00ff */
[----:B-1----:R-:W-:-:S04]  /*2f50*/  LOP3.LUT R8, R9, 0x180, RZ, 0xc0, !PT ;  /* 0x0000018009087812 */ /* 0x002fc800078ec0ff */
[----:B------:R-:W-:Y:S02]  /*2f60*/  LOP3.LUT R2, R2, 0x7e, RZ, 0xc0, !PT ;  /* 0x0000007e02027812 */ /* 0x000fe400078ec0ff */
[----:B------:R-:W-:Y:S02]  /*2f70*/  SHF.R.U32.HI R8, RZ, 0x3, R8 ;  /* 0x00000003ff087819 */ /* 0x000fe40000011608 */
[----:B------:R-:W-:-:S04]  /*2f80*/  LOP3.LUT R2, R2, 0x180, R9, 0xf8, !PT ;  /* 0x0000018002027812 */ /* 0x000fc800078ef809 */
[----:B------:R-:W-:Y:S02]  /*2f90*/  LOP3.LUT R2, R2, R8, RZ, 0x3c, !PT ;  /* 0x0000000802027212 */ /* 0x000fe400078e3cff */
[----:B------:R-:W-:Y:S01]  /*2fa0*/  LOP3.LUT R8, R9, 0x40, RZ, 0xc0, !PT ;  /* 0x0000004009087812 */ /* 0x000fe200078ec0ff */
[----:B------:R-:W-:Y:S04]  /*2fb0*/  STS.U16 [R54+UR6+0x2400], R11 ;  /* 0x0024000b36007988 */ /* 0x000fe80008000406 */
[----:B------:R-:W-:Y:S01]  /*2fc0*/  IMAD R2, R8, 0x80, R2 ;  /* 0x0000008008027824 */ /* 0x000fe200078e0202 */
[----:B----4-:R-:W-:Y:S04]  /*2fd0*/  STS.U16 [R54+UR6+0x3000], R48 ;  /* 0x0030003036007988 */ /* 0x010fe80008000406 */
[----:B------:R-:W-:Y:S01]  /*2fe0*/  STS.U16 [R54+UR6+0x3400], R47 ;  /* 0x0034002f36007988 */ /* 0x000fe20008000406 */
[----:B------:R-:W-:-:S03]  /*2ff0*/  LOP3.LUT R9, R2, 0x40, RZ, 0x3c, !PT ;  /* 0x0000004002097812 */ /* 0x000fc600078e3cff */
[----:B------:R-:W-:Y:S04]  /*3000*/  STS.U16 [R54+UR6+0x3800], R46 ;  /* 0x0038002e36007988 */ /* 0x000fe80008000406 */
[----:B------:R0:W-:Y:S02]  /*3010*/  STS.U16 [R54+UR6+0x3c00], R45 ;  /* 0x003c002d36007988 */ /* 0x0001e40008000406 */
[----:B0-----:R-:W-:-:S05]  /*3020*/  LOP3.LUT R54, R54, 0x40, RZ, 0x3c, !PT ;  /* 0x0000004036367812 */ /* 0x001fca00078e3cff */
[----:B------:R0:W-:Y:S04]  /*3030*/  STS.U16 [R54+UR6+0x200], R42 ;  /* 0x0002002a36007988 */ /* 0x0001e80008000406 */
[----:B------:R-:W-:Y:S04]  /*3040*/  STS.U16 [R54+UR6+0x600], R44 ;  /* 0x0006002c36007988 */ /* 0x000fe80008000406 */
[----:B------:R-:W-:Y:S01]  /*3050*/  STS.U16 [R54+UR6+0xa00], R43 ;  /* 0x000a002b36007988 */ /* 0x000fe20008000406 */
[----:B------:R-:W-:Y:S01]  /*3060*/  USHF.L.U32 UR4, UR14, 0x8, URZ ;  /* 0x000000080e047899 */ /* 0x000fe2000800063f */
[----:B0-----:R-:W0:Y:S02]  /*3070*/  LDC R42, c[0x0][0x238] ;  /* 0x00008e00ff2a7b82 */ /* 0x001e240000000800 */
[----:B------:R-:W-:Y:S04]  /*3080*/  STS.U16 [R54+UR6+0xe00], R12 ;  /* 0x000e000c36007988 */ /* 0x000fe80008000406 */
        /* <DEDUP_REMOVED lines=15> */
[----:B--2---:R-:W-:Y:S04]  /*3180*/  STS.U16 [R2+UR6+0x8c00], R95 ;  /* 0x008c005f02007988 */ /* 0x004fe80008000406 */
[----:B-----5:R-:W-:Y:S04]  /*3190*/  STS.U16 [R2+UR6+0x9000], R93 ;  /* 0x0090005d02007988 */ /* 0x020fe80008000406 */
[----:B------:R-:W-:Y:S01]  /*31a0*/  STS.U16 [R2+UR6+0x9400], R106 ;  /* 0x0094006a02007988 */ /* 0x000fe20008000406 */
[----:B------:R-:W-:-:S02]  /*31b0*/  USHF.L.U32 UR5, UR14, 0x5, URZ ;  /* 0x000000050e057899 */ /* 0x000fc4000800063f */
[----:B------:R-:W-:Y:S01]  /*31c0*/  ULOP3.LUT UR4, UR4, 0x400, URZ, 0xc0, !UPT ;  /* 0x0000040004047892 */ /* 0x000fe2000f8ec03f */
[----:B------:R-:W-:Y:S01]  /*31d0*/  STS.U16 [R2+UR6+0x9800], R116 ;  /* 0x0098007402007988 */ /* 0x000fe20008000406 */
[----:B------:R-:W-:-:S03]  /*31e0*/  ULOP3.LUT UR5, UR5, 0x100, URZ, 0xc0, !UPT ;  /* 0x0000010005057892 */ /* 0x000fc6000f8ec03f */
        /* <DEDUP_REMOVED lines=8> */
[----:B------:R1:W-:Y:S01]  /*3270*/  STS.U16 [R9+UR6+0x9e00], R0 ;  /* 0x009e000009007988 */ /* 0x0003e20008000406 */
[----:B------:R2:W-:Y:S06]  /*3280*/  MEMBAR.ALL.CTA ;  /* 0x0000000000007992 */ /* 0x0005ec0000008000 */
[----:B--2---:R-:W2:Y:S01]  /*3290*/  FENCE.VIEW.ASYNC.S ;  /* 0x00000000000073c6 */ /* 0x004ea20000000000 */
[----:B------:R-:W-:-:S02]  /*32a0*/  ULEA.HI UR4, UR6, UR4, URZ, 0x1c ;  /* 0x0000000406047291 */ /* 0x000fc4000f8fe03f */
[----:B------:R-:W-:Y:S01]  /*32b0*/  ULEA.HI UR5, UR15, UR5, URZ, 0x1c ;  /* 0x000000050f057291 */ /* 0x000fe2000f8fe03f */
[----:B--2---:R-:W-:Y:S01]  /*32c0*/  BAR.SYNC.DEFER_BLOCKING 0x0 ;  /* 0x0000000000007b1d */ /* 0x004fe20000010000 */
[----:B------:R-:W-:Y:S02]  /*32d0*/  ULOP3.LUT UR8, UR4, 0x3fff, URZ, 0xc0, !UPT ;  /* 0x00003fff04087892 */ /* 0x000fe4000f8ec03f */
[----:B------:R-:W-:-:S03]  /*32e0*/  ULOP3.LUT UR10, UR5, 0x3fff, URZ, 0xc0, !UPT ;  /* 0x00003fff050a7892 */ /* 0x000fc6000f8ec03f */
[----:B------:R-:W-:Y:S01]  /*32f0*/  UMOV UR9, 0x40000040 ;  /* 0x4000004000097882 */ /* 0x000fe20000000000 */
[----:B------:R-:W-:Y:S01]  /*3300*/  UMOV UR11, 0x40000040 ;  /* 0x40000040000b7882 */ /* 0x000fe20000000000 */
[----:B------:R-:W-:-:S06]  /*3310*/  WARPGROUP.ARRIVE ;  /* 0x00000000000079c5 */ /* 0x000fcc0000000000 */
[----:B------:R-:W-:Y:S01]  /*3320*/  HGMMA.64x32x16.F32 R24, gdesc[UR8].tnspA, R24 ;  /* 0x20600000081879f0 */ /* 0x000fe20008700818 */
[----:B------:R-:W-:Y:S02]  /*3330*/  UIADD3 UR8, UP0, UR8, 0x80, URZ ;  /* 0x0000008008087890 */ /* 0x000fe4000ff1e03f */
[----:B------:R-:W-:Y:S01]  /*3340*/  UIADD3 UR10, UP1, UR10, 0x2, URZ ;  /* 0x000000020a0a7890 */ /* 0x000fe2000ff3e03f */
[----:B------:R-:W-:Y:S01]  /*3350*/  UMOV UR4, URZ ;  /* 0x0000003f00047c82 */ /* 0x000fe20008000000 */
[----:B------:R-:W-:Y:S01]  /*3360*/  UMOV UR5, URZ ;  /* 0x0000003f00057c82 */ /* 0x000fe20008000000 */
[----:B------:R-:W-:Y:S02]  /*3370*/  UIADD3.X UR9, UR4, 0x40000040, URZ, UP0, !UPT ;  /* 0x4000004004097890 */ /* 0x000fe400087fe43f */
[----:B------:R-:W-:-:S09]  /*3380*/  UIADD3.X UR11, UR5, 0x40000040, URZ, UP1, !UPT ;  /* 0x40000040050b7890 */ /* 0x000fd20008ffe43f */
[----:B------:R-:W-:Y:S01]  /*3390*/  HGMMA.64x32x16.F32 R24, gdesc[UR8].tnspA, R24 ;  /* 0x20600000081879f0 */ /* 0x000fe20008700818 */
[----:B------:R-:W-:Y:S02]  /*33a0*/  UIADD3.64 UR16, UR8, 0x80, URZ ;  /* 0x0000008008107897 */ /* 0x000fe4000fffe03f */
[----:B------:R-:W-:-:S09]  /*33b0*/  UIADD3.64 UR18, UR10, 0x2, URZ ;  /* 0x000000020a127897 */ /* 0x000fd2000fffe03f */
        /* <DEDUP_REMOVED lines=11> */
[----:B------:R-:W-:Y:S02]  /*3470*/  UIADD3.64 UR18, UR10, 0x202, URZ ;  /* 0x000002020a127897 */ /* 0x000fe4000fffe03f */
[----:B------:R-:W-:Y:S02]  /*3480*/  UIADD3.64 UR8, UR8, 0x300, URZ ;  /* 0x0000030008087897 */ /* 0x000fe4000fffe03f */
[----:B------:R-:W-:-:S05]  /*3490*/  UIADD3.64 UR10, UR10, 0x204, URZ ;  /* 0x000002040a0a7897 */ /* 0x000fca000fffe03f */
[----:B------:R-:W-:Y:S01]  /*34a0*/  HGMMA.64x32x16.F32 R24, gdesc[UR16].tnspA, R24 ;  /* 0x20600000101879f0 */ /* 0x000fe20008700818 */
[----:B------:R-:W-:-:S05]  /*34b0*/  VIADD R4, R4, 0xffffffff ;  /* 0xffffffff04047836 */ /* 0x000fca0000000000 */
[----:B------:R-:W-:Y:S01]  /*34c0*/  ISETP.NE.U32.AND P0, PT, R4, RZ, PT ;  /* 0x000000ff0400720c */ /* 0x000fe20003f05070 */
[----:B------:R-:W-:Y:S01]  /*34d0*/  HGMMA.64x32x16.F32 R24, gdesc[UR8].tnspA, R24, gsb0 ;  /* 0x20600000081879f0 */ /* 0x000fe20008000818 */
[----:B------:R-:W-:-:S04]  /*34e0*/  IMAD.WIDE R88, R5, 0x2, R88 ;  /* 0x0000000205587825 */ /* 0x000fc800078e0258 */
[----:B------:R-:W-:Y:S01]  /*34f0*/  IMAD.WIDE R82, R5, 0x2, R82 ;  /* 0x0000000205527825 */ /* 0x000fe200078e0252 */
[----:B------:R-:W-:-:S03]  /*3500*/  UIADD3 UR7, UR7, -0x80, URZ ;  /* 0xffffff8007077890 */ /* 0x000fc6000fffe03f */
[----:B------:R-:W-:-:S04]  /*3510*/  IMAD.WIDE R80, R5, 0x2, R80 ;  /* 0x0000000205507825 */ /* 0x000fc800078e0250 */
[----:B------:R-:W-:-:S04]  /*3520*/  IMAD.WIDE R74, R5, 0x2, R74 ;  /* 0x00000002054a7825 */ /* 0x000fc800078e024a */
[----:B------:R-:W-:-:S04]  /*3530*/  IMAD.WIDE R86, R5, 0x2, R86 ;  /* 0x0000000205567825 */ /* 0x000fc800078e0256 */
[----:B------:R-:W-:-:S04]  /*3540*/  IMAD.WIDE R84, R5, 0x2, R84 ;  /* 0x0000000205547825 */ /* 0x000fc800078e0254 */
[----:B------:R-:W-:-:S04]  /*3550*/  IMAD.WIDE R78, R5, 0x2, R78 ;  /* 0x00000002054e7825 */ /* 0x000fc800078e024e */
[----:B------:R-:W-:-:S04]  /*3560*/  IMAD.WIDE R76, R5, 0x2, R76 ;  /* 0x00000002054c7825 */ /* 0x000fc800078e024c */
[----:B------:R-:W-:-:S04]  /*3570*/  IMAD.WIDE R72, R5, 0x2, R72 ;  /* 0x0000000205487825 */ /* 0x000fc800078e0248 */
[----:B-1----:R-:W-:Y:S02]  /*3580*/  IMAD.MOV.U32 R0, RZ, RZ, R89 ;  /* 0x000000ffff007224 */ /* 0x002fe400078e0059 */
[----:B------:R-:W-:-:S04]  /*3590*/  IMAD.WIDE R70, R5, 0x2, R70 ;  /* 0x0000000205467825 */ /* 0x000fc800078e0246 */
[----:B------:R-:W-:-:S04]  /*35a0*/  IMAD.WIDE R10, R5, 0x2, R68 ;  /* 0x00000002050a7825 */ /* 0x000fc800078e0244 */
[----:B0-----:R-:W-:Y:S02]  /*35b0*/  IMAD.SHL.U32 R42, R42, 0x80, RZ ;  /* 0x000000802a2a7824 */ /* 0x001fe400078e00ff */
[----:B------:R-:W-:-:S04]  /*35c0*/  IMAD.WIDE R8, R5, 0x2, R66 ;  /* 0x0000000205087825 */ /* 0x000fc800078e0242 */
[----:B------:R-:W-:Y:S02]  /*35d0*/  IMAD.MOV.U32 R89, RZ, RZ, R82 ;  /* 0x000000ffff597224 */ /* 0x000fe400078e0052 */
[----:B------:R-:W-:Y:S02]  /*35e0*/  IMAD.MOV.U32 R49, RZ, RZ, R88 ;  /* 0x000000ffff317224 */ /* 0x000fe400078e0058 */
[----:B------:R-:W-:Y:S02]  /*35f0*/  IMAD.MOV.U32 R82, RZ, RZ, R81 ;  /* 0x000000ffff527224 */ /* 0x000fe400078e0051 */
[----:B------:R-:W-:Y:S01]  /*3600*/  IMAD.MOV.U32 R93, RZ, RZ, R74 ;  /* 0x000000ffff5d7224 */ /* 0x000fe200078e004a */
[----:B------:R-:W-:Y:S02]  /*3610*/  WARPGROUP.DEPBAR.LE gsb0, 0x0 ;  /* 0x00008000000079c5 */ /* 0x000fe40000010000 */
[----:B------:R-:W-:Y:S02]  /*3620*/  IMAD.MOV.U32 R50, RZ, RZ, R86 ;  /* 0x000000ffff327224 */ /* 0x000fe400078e0056 */
[----:B------:R-:W-:-:S02]  /*3630*/  IMAD.MOV.U32 R88, RZ, RZ, R84 ;  /* 0x000000ffff587224 */ /* 0x000fc400078e0054 */
[----:B------:R-:W-:Y:S02]  /*3640*/  IMAD.MOV.U32 R90, RZ, RZ, R80 ;  /* 0x000000ffff5a7224 */ /* 0x000fe400078e0050 */
[----:B------:R-:W-:Y:S02]  /*3650*/  IMAD.MOV.U32 R81, RZ, RZ, R78 ;  /* 0x000000ffff517224 */ /* 0x000fe400078e004e */
[----:B------:R-:W-:Y:S02]  /*3660*/  IMAD.MOV.U32 R92, RZ, RZ, R76 ;  /* 0x000000ffff5c7224 */ /* 0x000fe400078e004c */
[----:B------:R-:W-:Y:S02]  /*3670*/  IMAD.MOV.U32 R94, RZ, RZ, R72 ;  /* 0x000000ffff5e7224 */ /* 0x000fe400078e0048 */
[----:B------:R-:W-:Y:S02]  /*3680*/  IMAD.MOV.U32 R74, RZ, RZ, R73 ;  /* 0x000000ffff4a7224 */ /* 0x000fe400078e0049 */
[----:B------:R-:W-:-:S02]  /*3690*/  IMAD.MOV.U32 R3, RZ, RZ, R87 ;  /* 0x000000ffff037224 */ /* 0x000fc400078e0057 */
[----:B------:R-:W-:Y:S02]  /*36a0*/  IMAD.MOV.U32 R86, RZ, RZ, R85 ;  /* 0x000000ffff567224 */ /* 0x000fe400078e0055 */
[----:B------:R-:W-:Y:S02]  /*36b0*/  IMAD.MOV.U32 R84, RZ, RZ, R83 ;  /* 0x000000ffff547224 */ /* 0x000fe400078e0053 */
[----:B------:R-:W-:Y:S02]  /*36c0*/  IMAD.MOV.U32 R80, RZ, RZ, R79 ;  /* 0x000000ffff507224 */ /* 0x000fe400078e004f */
[----:B------:R-:W-:Y:S02]  /*36d0*/  IMAD.MOV.U32 R78, RZ, RZ, R77 ;  /* 0x000000ffff4e7224 */ /* 0x000fe400078e004d */
[----:B------:R-:W-:Y:S02]  /*36e0*/  IMAD.MOV.U32 R76, RZ, RZ, R75 ;  /* 0x000000ffff4c7224 */ /* 0x000fe400078e004b */
[----:B------:R-:W-:-:S04]  /*36f0*/  IMAD.WIDE R58, R5, 0x2, R58 ;  /* 0x00000002053a7825 */ /* 0x000fc800078e023a */
[----:B------:R-:W-:-:S04]  /*3700*/  IMAD.WIDE R56, R5, 0x2, R56 ;  /* 0x0000000205387825 */ /* 0x000fc800078e0238 */
[----:B------:R-:W-:Y:S02]  /*3710*/  IMAD.MOV.U32 R72, RZ, RZ, R70 ;  /* 0x000000ffff487224 */ /* 0x000fe400078e0046 */
[----:B------:R-:W-:Y:S02]  /*3720*/  IMAD.MOV.U32 R73, RZ, RZ, R71 ;  /* 0x000000ffff497224 */ /* 0x000fe400078e0047 */
[----:B------:R-:W-:-:S04]  /*3730*/  IMAD.WIDE R62, R5, 0x2, R62 ;  /* 0x00000002053e7825 */ /* 0x000fc800078e023e */
[----:B------:R-:W-:-:S04]  /*3740*/  IMAD.WIDE R64, R5, 0x2, R64 ;  /* 0x0000000205407825 */ /* 0x000fc800078e0240 */
[----:B------:R-:W-:-:S04]  /*3750*/  IMAD.WIDE R60, R42, 0x2, R60 ;  /* 0x000000022a3c7825 */ /* 0x000fc800078e023c */
[----:B------:R-:W-:Y:S02]  /*3760*/  IMAD.MOV.U32 R69, RZ, RZ, R10 ;  /* 0x000000ffff457224 */ /* 0x000fe400078e000a */
[----:B------:R-:W-:Y:S02]  /*3770*/  IMAD.MOV.U32 R68, RZ, RZ, R11 ;  /* 0x000000ffff447224 */ /* 0x000fe400078e000b */
[----:B------:R-:W-:Y:S02]  /*3780*/  IMAD.MOV.U32 R67, RZ, RZ, R8 ;  /* 0x000000ffff437224 */ /* 0x000fe400078e0008 */
[----:B------:R-:W-:Y:S01]  /*3790*/  IMAD.MOV.U32 R66, RZ, RZ, R9 ;  /* 0x000000ffff427224 */ /* 0x000fe200078e0009 */
[----:B------:R-:W-:Y:S06]  /*37a0*/  @P0 BRA `(.L_x_1) ;  /* 0xffffffe4006c0947 */ /* 0x000fec000383ffff */
[----:B------:R-:W-:Y:S02]  /*37b0*/  F2FP.F16.F32.PACK_AB R10, R31, R27 ;  /* 0x0000001b1f0a723e */ /* 0x000fe400000000ff */
[----:B------:R-:W-:Y:S02]  /*37c0*/  F2FP.F16.F32.PACK_AB R8, R29, R25 ;  /* 0x000000191d08723e */ /* 0x000fe400000000ff */
[----:B------:R-:W-:Y:S02]  /*37d0*/  F2FP.F16.F32.PACK_AB R11, R39, R35 ;  /* 0x00000023270b723e */ /* 0x000fe400000000ff */
[----:B------:R-:W-:Y:S02]  /*37e0*/  F2FP.F16.F32.PACK_AB R27, R38, R34 ;  /* 0x00000022261b723e */ /* 0x000fe400000000ff */
[----:B------:R-:W-:Y:S02]  /*37f0*/  F2FP.F16.F32.PACK_AB R26, R30, R26 ;  /* 0x0000001a1e1a723e */ /* 0x000fe400000000ff */
[----:B------:R-:W-:-:S02]  /*3800*/  F2FP.F16.F32.PACK_AB R9, R37, R33 ;  /* 0x000000212509723e */ /* 0x000fc400000000ff */
[----:B------:R-:W-:Y:S02]  /*3810*/  F2FP.F16.F32.PACK_AB R25, R36, R32 ;  /* 0x000000202419723e */ /* 0x000fe400000000ff */
[----:B------:R-:W-:-:S07]  /*3820*/  F2FP.F16.F32.PACK_AB R24, R28, R24 ;  /* 0x000000181c18723e */ /* 0x000fce00000000ff */
.L_x_0:
[----:B------:R-:W2:Y:S01]  /*3830*/  LDL.LU R23, [R1+0x40] ;  /* 0x0000400001177983 */ /* 0x000ea20000300800 */
[----:B------:R-:W-:Y:S01]  /*3840*/  ULDC UR4, c[0x0][0x244] ;  /* 0x0000910000047ab9 */ /* 0x000fe20000000800 */
[----:B------:R-:W-:Y:S01]  /*3850*/  ULDC.64 UR8, c[0x0][0x228] ;  /* 0x00008a0000087ab9 */ /* 0x000fe20000000a00 */
[----:B------:R-:W-:Y:S01]  /*3860*/  ULDC UR7, c[0x0][0x248] ;  /* 0x0000920000077ab9 */ /* 0x000fe20000000800 */
[----:B0-----:R-:W3:Y:S04]  /*3870*/  LDL.LU R41, [R1+0x3c] ;  /* 0x00003c0001297983 */ /* 0x001ee80000300800 */
[----:B------:R-:W4:Y:S01]  /*3880*/  LDL.LU R40, [R1+0x38] ;  /* 0x0000380001287983 */ /* 0x000f220000300800 */
[----:B------:R-:W0:Y:S03]  /*3890*/  S2R R7, SR_TID.X ;  /* 0x0000000000077919 */ /* 0x000e260000002100 */
[----:B------:R-:W5:Y:S04]  /*38a0*/  LDL.LU R21, [R1+0x34] ;  /* 0x0000340001157983 */ /* 0x000f680000300800 */
[----:B------:R-:W5:Y:S04]  /*38b0*/  LDL.LU R20, [R1+0x30] ;  /* 0x0000300001147983 */ /* 0x000f680000300800 */
[----:B------:R-:W5:Y:S04]  /*38c0*/  LDL.LU R17, [R1+0x2c] ;  /* 0x00002c0001117983 */ /* 0x000f680000300800 */
[----:B------:R-:W5:Y:S04]  /*38d0*/  LDL.LU R16, [R1+0x28] ;  /* 0x0000280001107983 */ /* 0x000f680000300800 */
[----:B------:R-:W5:Y:S04]  /*38e0*/  LDL.LU R48, [R1+0x24] ;  /* 0x0000240001307983 */ /* 0x000f680000300800 */
[----:B------:R-:W5:Y:S04]  /*38f0*/  LDL.LU R47, [R1+0x20] ;  /* 0x00002000012f7983 */ /* 0x000f680000300800 */
[----:B------:R-:W5:Y:S01]  /*3900*/  LDL.LU R46, [R1+0x1c] ;  /* 0x00001c00012e7983 */ /* 0x000f620000300800 */
[C---:B0-----:R-:W-:Y:S01]  /*3910*/  IMAD.SHL.U32 R0, R7.reuse, 0x4, RZ ;  /* 0x0000000407007824 */ /* 0x041fe200078e00ff */
[----:B------:R-:W-:Y:S01]  /*3920*/  SHF.R.S32.HI R4, RZ, 0x2, R7 ;  /* 0x00000002ff047819 */ /* 0x000fe20000011407 */
[C---:B------:R-:W-:Y:S01]  /*3930*/  IMAD.SHL.U32 R3, R7.reuse, 0x40, RZ ;  /* 0x0000004007037824 */ /* 0x040fe200078e00ff */
[----:B------:R-:W5:Y:S02]  /*3940*/  LDL.LU R45, [R1+0x18] ;  /* 0x00001800012d7983 */ /* 0x000f640000300800 */
[----:B------:R-:W-:Y:S01]  /*3950*/  LOP3.LUT R0, R0, 0x3b8, RZ, 0xc0, !PT ;  /* 0x000003b800007812 */ /* 0x000fe200078ec0ff */
[----:B------:R-:W-:-:S02]  /*3960*/  IMAD.SHL.U32 R2, R7, 0x10, RZ ;  /* 0x0000001007027824 */ /* 0x000fc400078e00ff */
[C---:B------:R-:W-:Y:S01]  /*3970*/  IMAD.SHL.U32 R5, R7.reuse, 0x8, RZ ;  /* 0x0000000807057824 */ /* 0x040fe200078e00ff */
[----:B------:R-:W-:Y:S01]  /*3980*/  LOP3.LUT R3, R0, 0x40, R3, 0xf8, !PT ;  /* 0x0000004000037812 */ /* 0x000fe200078ef803 */
[----:B------:R-:W5:Y:S01]  /*3990*/  LDL.LU R44, [R1+0x14] ;  /* 0x00001400012c7983 */ /* 0x000f620000300800 */
[----:B------:R-:W-:Y:S02]  /*39a0*/  SHF.R.S32.HI R0, RZ, 0x4, R7 ;  /* 0x00000004ff007819 */ /* 0x000fe40000011407 */
[----:B------:R-:W-:Y:S01]  /*39b0*/  LOP3.LUT R2, R2, 0x30, RZ, 0xc0, !PT ;  /* 0x0000003002027812 */ /* 0x000fe200078ec0ff */
[----:B------:R-:W5:Y:S01]  /*39c0*/  LDL.LU R43, [R1+0x10] ;  /* 0x00001000012b7983 */ /* 0x000f620000300800 */
[----:B------:R-:W-:Y:S02]  /*39d0*/  SGXT R0, R0, 0x1 ;  /* 0x000000010000781a */ /* 0x000fe40000000200 */
[----:B------:R-:W-:Y:S01]  /*39e0*/  LOP3.LUT R6, R2, 0x780, R5, 0xf8, !PT ;  /* 0x0000078002067812 */ /* 0x000fe200078ef805 */
[----:B------:R-:W5:Y:S01]  /*39f0*/  LDL.LU R42, [R1+0xc] ;  /* 0x00000c00012a7983 */ /* 0x000f620000300800 */
[----:B------:R-:W-:-:S02]  /*3a00*/  LOP3.LUT R2, R7, 0x100, RZ, 0xc0, !PT ;  /* 0x0000010007027812 */ /* 0x000fc400078ec0ff */
[----:B------:R-:W-:Y:S02]  /*3a10*/  LOP3.LUT R3, R3, 0x1040, R0, 0x78, !PT ;  /* 0x0000104003037812 */ /* 0x000fe400078e7800 */
[----:B------:R-:W-:-:S03]  /*3a20*/  SHF.R.S32.HI R5, RZ, 0x3, R7 ;  /* 0x00000003ff057819 */ /* 0x000fc60000011407 */
[----:B------:R-:W-:Y:S01]  /*3a30*/  IMAD R3, R2, 0x8, R3 ;  /* 0x0000000802037824 */ /* 0x000fe200078e0203 */
[----:B------:R-:W-:Y:S01]  /*3a40*/  BAR.SYNC.DEFER_BLOCKING 0x0 ;  /* 0x0000000000007b1d */ /* 0x000fe20000010000 */
[----:B------:R-:W-:-:S03]  /*3a50*/  SHF.R.U32.HI R7, RZ, 0x2, R2 ;  /* 0x00000002ff077819 */ /* 0x000fc60000011602 */
[----:B------:R-:W-:Y:S02]  /*3a60*/  LOP3.LUT R2, R3, 0x8, RZ, 0x3c, !PT ;  /* 0x0000000803027812 */ /* 0x000fe400078e3cff */
[----:B------:R-:W-:Y:S02]  /*3a70*/  SGXT R4, R4, 0x1 ;  /* 0x000000010404781a */ /* 0x000fe40000000200 */
[----:B------:R-:W-:Y:S02]  /*3a80*/  SGXT R5, R5, 0x1 ;  /* 0x000000010505781a */ /* 0x000fe40000000200 */
[----:B------:R-:W-:Y:S01]  /*3a90*/  LOP3.LUT R4, R7, 0x1040, R4, 0x78, !PT ;  /* 0x0000104007047812 */ /* 0x000fe200078e7804 */
[----:B------:R-:W-:Y:S04]  /*3aa0*/  STS.64 [R3+UR6], R24 ;  /* 0x0000001803007988 */ /* 0x000fe80008000a06 */
[----:B------:R-:W-:Y:S04]  /*3ab0*/  STS.64 [R3+UR6+0x400], R8 ;  /* 0x0004000803007988 */ /* 0x000fe80008000a06 */
[----:B------:R-:W-:Y:S04]  /*3ac0*/  STS.64 [R2+UR6+0x2000], R26 ;  /* 0x0020001a02007988 */ /* 0x000fe80008000a06 */
[----:B------:R-:W-:Y:S01]  /*3ad0*/  STS.64 [R2+UR6+0x2400], R10 ;  /* 0x0024000a02007988 */ /* 0x000fe20008000a06 */
[----:B------:R-:W-:-:S04]  /*3ae0*/  LOP3.LUT R5, R6, 0x2008, R5, 0xf8, !PT ;  /* 0x0000200806057812 */ /* 0x000fc800078ef805 */
[----:B------:R-:W-:Y:S01]  /*3af0*/  LOP3.LUT R12, R5, R4, RZ, 0xfc, !PT ;  /* 0x00000004050c7212 */ /* 0x000fe200078efcff */
[----:B------:R-:W-:Y:S03]  /*3b00*/  BAR.SYNC.DEFER_BLOCKING 0x0 ;  /* 0x0000000000007b1d */ /* 0x000fe60000010000 */
[----:B------:R-:W-:-:S03]  /*3b10*/  LOP3.LUT R13, R12, 0x8, RZ, 0x3c, !PT ;  /* 0x000000080c0d7812 */ /* 0x000fc600078e3cff */
[----:B------:R-:W-:Y:S04]  /*3b20*/  LDS.64 R14, [R12+UR6] ;  /* 0x000000060c0e7984 */ /* 0x000fe80008000a00 */
[----:B------:R-:W0:Y:S02]  /*3b30*/  LDS.64 R18, [R13+UR6] ;  /* 0x000000060d127984 */ /* 0x000e240008000a00 */
[----:B0-----:R-:W-:Y:S01]  /*3b40*/  PRMT R22, R18, 0x7632, R22 ;  /* 0x0000763212167816 */ /* 0x001fe20000000016 */
[C---:B--2---:R-:W-:Y:S01]  /*3b50*/  IMAD R0, R23.reuse, UR4, RZ ;  /* 0x0000000417007c24 */ /* 0x044fe2000f8e02ff */
[----:B------:R-:W-:Y:S01]  /*3b60*/  ISETP.GE.AND P0, PT, R23, UR8, PT ;  /* 0x0000000817007c0c */ /* 0x000fe2000bf06270 */
[----:B------:R-:W-:Y:S01]  /*3b70*/  ULDC.64 UR4, c[0x0][0x220] ;  /* 0x0000880000047ab9 */ /* 0x000fe20000000a00 */
[----:B---3--:R-:W-:-:S02]  /*3b80*/  IMAD R3, R41, UR7, RZ ;  /* 0x0000000729037c24 */ /* 0x008fc4000f8e02ff */
[----:B------:R-:W-:Y:S02]  /*3b90*/  LEA R23, P2, R0, UR4, 0x1 ;  /* 0x0000000400177c11 */ /* 0x000fe4000f8408ff */
[----:B------:R-:W-:Y:S01]  /*3ba0*/  ISETP.LT.AND P1, PT, R41, UR9, !P0 ;  /* 0x0000000929007c0c */ /* 0x000fe2000c721270 */
[C---:B----4-:R-:W-:Y:S01]  /*3bb0*/  IMAD R5, R40.reuse, UR7, RZ ;  /* 0x0000000728057c24 */ /* 0x050fe2000f8e02ff */
[----:B------:R-:W-:Y:S01]  /*3bc0*/  ISETP.LT.AND P4, PT, R40, UR9, !P0 ;  /* 0x0000000928007c0c */ /* 0x000fe2000c781270 */
[----:B------:R-:W2:Y:S01]  /*3bd0*/  LDL.LU R41, [R1+0x8] ;  /* 0x0000080001297983 */ /* 0x000ea20000300800 */
[----:B------:R-:W-:Y:S02]  /*3be0*/  LEA.HI.X.SX32 R25, R0, UR5, 0x1, P2 ;  /* 0x0000000500197c11 */ /* 0x000fe400090f0eff */
[-C--:B------:R-:W-:Y:S01]  /*3bf0*/  LEA R2, P2, R3, R23.reuse, 0x1 ;  /* 0x0000001703027211 */ /* 0x080fe200078408ff */
[----:B------:R-:W3:Y:S01]  /*3c00*/  LDL.LU R40, [R1+0x4] ;  /* 0x0000040001287983 */ /* 0x000ee20000300800 */
[----:B------:R-:W-:-:S02]  /*3c10*/  LEA R4, P3, R5, R23, 0x1 ;  /* 0x0000001705047211 */ /* 0x000fc400078608ff */
[-C--:B------:R-:W-:Y:S02]  /*3c20*/  LEA.HI.X.SX32 R3, R3, R25.reuse, 0x1, P2 ;  /* 0x0000001903037211 */ /* 0x080fe400010f0eff */
[----:B------:R-:W-:-:S03]  /*3c30*/  LEA.HI.X.SX32 R5, R5, R25, 0x1, P3 ;  /* 0x0000001905057211 */ /* 0x000fc600018f0eff */
[----:B------:R-:W-:Y:S04]  /*3c40*/  @P1 STG.E.U16 desc[UR12][R2.64], R14 ;  /* 0x0000000e02001986 */ /* 0x000fe8000c10150c */
[----:B------:R0:W-:Y:S04]  /*3c50*/  @P4 STG.E.U16 desc[UR12][R4.64], R18 ;  /* 0x0000001204004986 */ /* 0x0001e8000c10150c */
[----:B0-----:R-:W4:Y:S01]  /*3c60*/  LDL.LU R18, [R1] ;  /* 0x0000000001127983 */ /* 0x001f220000300800 */
[C---:B-----5:R-:W-:Y:S01]  /*3c70*/  ISETP.LT.AND P2, PT, R17.reuse, UR9, !P0 ;  /* 0x0000000911007c0c */ /* 0x060fe2000c741270 */
[----:B------:R-:W-:Y:S01]  /*3c80*/  IMAD R9, R17, UR7, RZ ;  /* 0x0000000711097c24 */ /* 0x000fe2000f8e02ff */
[C---:B------:R-:W-:Y:S01]  /*3c90*/  ISETP.LT.AND P1, PT, R16.reuse, UR9, !P0 ;  /* 0x0000000910007c0c */ /* 0x040fe2000c721270 */
[----:B------:R-:W-:Y:S01]  /*3ca0*/  IMAD R10, R16, UR7, RZ ;  /* 0x00000007100a7c24 */ /* 0x000fe2000f8e02ff */
[C---:B------:R-:W-:Y:S01]  /*3cb0*/  ISETP.LT.AND P4, PT, R21.reuse, UR9, !P0 ;  /* 0x0000000915007c0c */ /* 0x040fe2000c781270 */
[----:B------:R-:W-:Y:S01]  /*3cc0*/  IMAD R0, R21, UR7, RZ ;  /* 0x0000000715007c24 */ /* 0x000fe2000f8e02ff */
[C---:B------:R-:W-:Y:S01]  /*3cd0*/  ISETP.LT.AND P3, PT, R20.reuse, UR9, !P0 ;  /* 0x0000000914007c0c */ /* 0x040fe2000c761270 */
[----:B------:R-:W-:Y:S01]  /*3ce0*/  IMAD R7, R20, UR7, RZ ;  /* 0x0000000714077c24 */ /* 0x000fe2000f8e02ff */
[----:B------:R0:W1:Y:S04]  /*3cf0*/  LDS.64 R16, [R12+UR6+0x800] ;  /* 0x000800060c107984 */ /* 0x0000680008000a00 */
[----:B------:R-:W5:Y:S01]  /*3d00*/  LDS.64 R20, [R13+UR6+0x800] ;  /* 0x000800060d147984 */ /* 0x000f620008000a00 */
[----:B------:R-:W-:-:S02]  /*3d10*/  LEA R2, P6, R0, R23, 0x1 ;  /* 0x0000001700027211 */ /* 0x000fc400078c08ff */
[----:B------:R-:W-:Y:S02]  /*3d20*/  LEA R4, P5, R7, R23, 0x1 ;  /* 0x0000001707047211 */ /* 0x000fe400078a08ff */
[----:B------:R-:W-:Y:S02]  /*3d30*/  LEA.HI.X.SX32 R3, R0, R25, 0x1, P6 ;  /* 0x0000001900037211 */ /* 0x000fe400030f0eff */
[----:B------:R-:W-:Y:S02]  /*3d40*/  LEA R6, P6, R9, R23, 0x1 ;  /* 0x0000001709067211 */ /* 0x000fe400078c08ff */
[----:B------:R-:W-:Y:S02]  /*3d50*/  LEA.HI.X.SX32 R5, R7, R25, 0x1, P5 ;  /* 0x0000001907057211 */ /* 0x000fe400028f0eff */
[----:B------:R-:W-:Y:S02]  /*3d60*/  PRMT R11, R14, 0x7632, R11 ;  /* 0x000076320e0b7816 */ /* 0x000fe4000000000b */
[----:B------:R-:W-:-:S02]  /*3d70*/  LEA R8, P5, R10, R23, 0x1 ;  /* 0x000000170a087211 */ /* 0x000fc400078a08ff */
[-C--:B------:R-:W-:Y:S01]  /*3d80*/  LEA.HI.X.SX32 R7, R9, R25.reuse, 0x1, P6 ;  /* 0x0000001909077211 */ /* 0x080fe200030f0eff */
[----:B------:R-:W-:Y:S01]  /*3d90*/  IMAD R0, R48, UR7, RZ ;  /* 0x0000000730007c24 */ /* 0x000fe2000f8e02ff */
[----:B------:R-:W-:Y:S01]  /*3da0*/  LEA.HI.X.SX32 R9, R10, R25, 0x1, P5 ;  /* 0x000000190a097211 */ /* 0x000fe200028f0eff */
[----:B------:R0:W-:Y:S01]  /*3db0*/  @P4 STG.E.U16 desc[UR12][R2.64], R11 ;  /* 0x0000000b02004986 */ /* 0x0001e2000c10150c */
[----:B------:R-:W-:-:S03]  /*3dc0*/  IMAD R10, R47, UR7, RZ ;  /* 0x000000072f0a7c24 */ /* 0x000fc6000f8e02ff */
[----:B------:R1:W-:Y:S01]  /*3dd0*/  @P3 STG.E.U16 desc[UR12][R4.64], R22 ;  /* 0x0000001604003986 */ /* 0x0003e2000c10150c */
[----:B------:R-:W-:-:S03]  /*3de0*/  ISETP.LT.AND P4, PT, R47, UR9, !P0 ;  /* 0x000000092f007c0c */ /* 0x000fc6000c781270 */
[----:B------:R5:W-:Y:S01]  /*3df0*/  @P2 STG.E.U16 desc[UR12][R6.64], R15 ;  /* 0x0000000f06002986 */ /* 0x000be2000c10150c */
[----:B------:R-:W-:Y:S01]  /*3e00*/  ISETP.LT.AND P2, PT, R48, UR9, !P0 ;  /* 0x0000000930007c0c */ /* 0x000fe2000c741270 */
[C---:B0-----:R-:W-:Y:S01]  /*3e10*/  IMAD R12, R45.reuse, UR7, RZ ;  /* 0x000000072d0c7c24 */ /* 0x041fe2000f8e02ff */
[C---:B------:R-:W-:Y:S01]  /*3e20*/  ISETP.LT.AND P3, PT, R46.reuse, UR9, !P0 ;  /* 0x000000092e007c0c */ /* 0x040fe2000c761270 */
[----:B------:R-:W-:Y:S01]  /*3e30*/  IMAD R11, R46, UR7, RZ ;  /* 0x000000072e0b7c24 */ /* 0x000fe2000f8e02ff */
[-C--:B------:R-:W-:Y:S01]  /*3e40*/  LEA R2, P6, R0, R23.reuse, 0x1 ;  /* 0x0000001700027211 */ /* 0x080fe200078c08ff */
[----:B------:R0:W-:Y:S01]  /*3e50*/  @P1 STG.E.U16 desc[UR12][R8.64], R19 ;  /* 0x0000001308001986 */ /* 0x0001e2000c10150c */
[----:B------:R-:W-:Y:S02]  /*3e60*/  ISETP.LT.AND P1, PT, R45, UR9, !P0 ;  /* 0x000000092d007c0c */ /* 0x000fe4000c721270 */
[----:B-1----:R-:W-:Y:S02]  /*3e70*/  LEA R4, P5, R10, R23, 0x1 ;  /* 0x000000170a047211 */ /* 0x002fe400078a08ff */
[----:B------:R-:W-:-:S02]  /*3e80*/  LEA.HI.X.SX32 R3, R0, R25, 0x1, P6 ;  /* 0x0000001900037211 */ /* 0x000fc400030f0eff */
[----:B-----5:R-:W-:Y:S02]  /*3e90*/  LEA R6, P6, R11, R23, 0x1 ;  /* 0x000000170b067211 */ /* 0x020fe400078c08ff */
[----:B------:R-:W-:Y:S02]  /*3ea0*/  LEA.HI.X.SX32 R5, R10, R25, 0x1, P5 ;  /* 0x000000190a057211 */ /* 0x000fe400028f0eff */
[----:B------:R-:W-:Y:S02]  /*3eb0*/  PRMT R14, R15, 0x7632, R14 ;  /* 0x000076320f0e7816 */ /* 0x000fe4000000000e */
[----:B0-----:R-:W-:Y:S02]  /*3ec0*/  LEA R8, P5, R12, R23, 0x1 ;  /* 0x000000170c087211 */ /* 0x001fe400078a08ff */
[----:B------:R-:W-:Y:S02]  /*3ed0*/  PRMT R19, R19, 0x7632, R19 ;  /* 0x0000763213137816 */ /* 0x000fe40000000013 */
[-C--:B------:R-:W-:Y:S01]  /*3ee0*/  LEA.HI.X.SX32 R7, R11, R25.reuse, 0x1, P6 ;  /* 0x000000190b077211 */ /* 0x080fe200030f0eff */
[----:B------:R-:W-:Y:S01]  /*3ef0*/  IMAD R0, R44, UR7, RZ ;  /* 0x000000072c007c24 */ /* 0x000fe2000f8e02ff */
[----:B------:R-:W-:Y:S01]  /*3f00*/  LEA.HI.X.SX32 R9, R12, R25, 0x1, P5 ;  /* 0x000000190c097211 */ /* 0x000fe200028f0eff */
[----:B------:R0:W-:Y:S01]  /*3f10*/  @P2 STG.E.U16 desc[UR12][R2.64], R14 ;  /* 0x0000000e02002986 */ /* 0x0001e2000c10150c */
[----:B------:R-:W-:-:S03]  /*3f20*/  IMAD R11, R42, UR7, RZ ;  /* 0x000000072a0b7c24 */ /* 0x000fc6000f8e02ff */
[----:B------:R-:W-:Y:S04]  /*3f30*/  @P4 STG.E.U16 desc[UR12][R4.64], R19 ;  /* 0x0000001304004986 */ /* 0x000fe8000c10150c */
[----:B------:R1:W-:Y:S04]  /*3f40*/  @P3 STG.E.U16 desc[UR12][R6.64], R16 ;  /* 0x0000001006003986 */ /* 0x0003e8000c10150c */
[----:B------:R5:W-:Y:S01]  /*3f50*/  @P1 STG.E.U16 desc[UR12][R8.64], R20 ;  /* 0x0000001408001986 */ /* 0x000be2000c10150c */
[----:B0-----:R-:W-:Y:S01]  /*3f60*/  LEA R2, P1, R0, R23, 0x1 ;  /* 0x0000001700027211 */ /* 0x001fe200078208ff */
[----:B------:R-:W-:Y:S01]  /*3f70*/  IMAD R10, R43, UR7, RZ ;  /* 0x000000072b0a7c24 */ /* 0x000fe2000f8e02ff */
[----:B------:R-:W-:-:S02]  /*3f80*/  ISETP.LT.AND P5, PT, R44, UR9, !P0 ;  /* 0x000000092c007c0c */ /* 0x000fc4000c7a1270 */
[----:B------:R-:W-:Y:S02]  /*3f90*/  ISETP.LT.AND P4, PT, R43, UR9, !P0 ;  /* 0x000000092b007c0c */ /* 0x000fe4000c781270 */
[----:B------:R-:W-:Y:S02]  /*3fa0*/  LEA.HI.X.SX32 R3, R0, R25, 0x1, P1 ;  /* 0x0000001900037211 */ /* 0x000fe400008f0eff */
[CC--:B-1----:R-:W-:Y:S02]  /*3fb0*/  LEA R6, P2, R11.reuse, R23.reuse, 0x1 ;  /* 0x000000170b067211 */ /* 0x0c2fe400078408ff */
[----:B------:R-:W-:Y:S02]  /*3fc0*/  ISETP.LT.AND P3, PT, R42, UR9, !P0 ;  /* 0x000000092a007c0c */ /* 0x000fe4000c761270 */
[----:B------:R-:W-:Y:S02]  /*3fd0*/  LEA R4, P6, R10, R23, 0x1 ;  /* 0x000000170a047211 */ /* 0x000fe400078c08ff */
[----:B------:R-:W-:-:S02]  /*3fe0*/  LEA.HI.X.SX32 R7, R11, R25, 0x1, P2 ;  /* 0x000000190b077211 */ /* 0x000fc400010f0eff */
[----:B------:R-:W-:Y:S02]  /*3ff0*/  PRMT R16, R16, 0x7632, R16 ;  /* 0x0000763210107816 */ /* 0x000fe40000000010 */
[----:B------:R-:W-:Y:S02]  /*4000*/  LEA.HI.X.SX32 R5, R10, R25, 0x1, P6 ;  /* 0x000000190a057211 */ /* 0x000fe400030f0eff */
[----:B-----5:R-:W-:Y:S01]  /*4010*/  PRMT R20, R20, 0x7632, R20 ;  /* 0x0000763214147816 */ /* 0x020fe20000000014 */
[----:B------:R-:W-:Y:S04]  /*4020*/  @P5 STG.E.U16 desc[UR12][R2.64], R16 ;  /* 0x0000001002005986 */ /* 0x000fe8000c10150c */
[----:B------:R0:W-:Y:S04]  /*4030*/  @P4 STG.E.U16 desc[UR12][R4.64], R20 ;  /* 0x0000001404004986 */ /* 0x0001e8000c10150c */
[----:B------:R1:W-:Y:S01]  /*4040*/  @P3 STG.E.U16 desc[UR12][R6.64], R17 ;  /* 0x0000001106003986 */ /* 0x0003e2000c10150c */
[----:B0-----:R-:W-:Y:S01]  /*4050*/  PRMT R5, R17, 0x7632, R5 ;  /* 0x0000763211057816 */ /* 0x001fe20000000005 */
[C---:B--2---:R-:W-:Y:S01]  /*4060*/  IMAD R12, R41.reuse, UR7, RZ ;  /* 0x00000007290c7c24 */ /* 0x044fe2000f8e02ff */
[----:B------:R-:W-:-:S04]  /*4070*/  ISETP.LT.AND P2, PT, R41, UR9, !P0 ;  /* 0x0000000929007c0c */ /* 0x000fc8000c741270 */
[----:B------:R-:W-:Y:S01]  /*4080*/  LEA R8, P1, R12, R23, 0x1 ;  /* 0x000000170c087211 */ /* 0x000fe200078208ff */
[----:B---3--:R-:W-:-:S03]  /*4090*/  IMAD R13, R40, UR7, RZ ;  /* 0x00000007280d7c24 */ /* 0x008fc6000f8e02ff */
[----:B------:R-:W-:Y:S02]  /*40a0*/  LEA.HI.X.SX32 R9, R12, R25, 0x1, P1 ;  /* 0x000000190c097211 */ /* 0x000fe400008f0eff */
[----:B------:R-:W-:Y:S02]  /*40b0*/  ISETP.LT.AND P1, PT, R40, UR9, !P0 ;  /* 0x0000000928007c0c */ /* 0x000fe4000c721270 */
[----:B------:R-:W-:-:S04]  /*40c0*/  LEA R10, P6, R13, R23, 0x1 ;  /* 0x000000170d0a7211 */ /* 0x000fc800078c08ff */
[----:B------:R-:W-:Y:S02]  /*40d0*/  LEA.HI.X.SX32 R11, R13, R25, 0x1, P6 ;  /* 0x000000190d0b7211 */ /* 0x000fe400030f0eff */
[C---:B----4-:R-:W-:Y:S01]  /*40e0*/  ISETP.LT.AND P0, PT, R18.reuse, UR9, !P0 ;  /* 0x0000000912007c0c */ /* 0x050fe2000c701270 */
[----:B------:R-:W-:Y:S01]  /*40f0*/  IMAD R14, R18, UR7, RZ ;  /* 0x00000007120e7c24 */ /* 0x000fe2000f8e02ff */
[----:B------:R1:W-:Y:S04]  /*4100*/  @P2 STG.E.U16 desc[UR12][R8.64], R21 ;  /* 0x0000001508002986 */ /* 0x0003e8000c10150c */
[C---:B------:R-:W-:Y:S01]  /*4110*/  LEA R12, P6, R14.reuse, R23, 0x1 ;  /* 0x000000170e0c7211 */ /* 0x040fe200078c08ff */
[----:B------:R1:W-:Y:S03]  /*4120*/  @P1 STG.E.U16 desc[UR12][R10.64], R5 ;  /* 0x000000050a001986 */ /* 0x0003e6000c10150c */
[----:B------:R-:W-:-:S03]  /*4130*/  LEA.HI.X.SX32 R13, R14, R25, 0x1, P6 ;  /* 0x000000190e0d7211 */ /* 0x000fc600030f0eff */
[----:B------:R-:W-:Y:S06]  /*4140*/  @!P0 EXIT ;  /* 0x000000000000894d */ /* 0x000fec0003800000 */
[----:B-1----:R-:W-:-:S05]  /*4150*/  PRMT R6, R21, 0x7632, R6 ;  /* 0x0000763215067816 */ /* 0x002fca0000000006 */
[----:B------:R-:W-:Y:S01]  /*4160*/  STG.E.U16 desc[UR12][R12.64], R6 ;  /* 0x000000060c007986 */ /* 0x000fe2000c10150c */
[----:B------:R-:W-:Y:S05]  /*4170*/  EXIT ;  /* 0x000000000000794d */ /* 0x000fea0003800000 */
.L_x_2:
[----:B------:R-:W-:-:S00]  /*4180*/  BRA `(.L_x_2) ;  /* 0xfffffffc00fc7947 */ /* 0x000fc0000383ffff */
[----:B------:R-:W-:-:S00]  /*4190*/  NOP ;  /* 0x0000000000007918 */ /* 0x000fc00000000000 */
        /* <DEDUP_REMOVED lines=14> */
.L_x_3:


//--------------------- .nv.shared.matmul_kernel  --------------------------
	.section	.nv.shared.matmul_kernel,"aw",@nobits
	.sectionflags	@""
	.align	16
	.zero		1024


//--------------------- .nv.shared.reserved.0     --------------------------
	.section	.nv.shared.reserved.0,"aw",@nobits
	.weak		__nv_reservedSMEM_offset_0_alias
	.size		__nv_reservedSMEM_offset_0_alias, 0, 0
	.other		__nv_reservedSMEM_offset_0_alias,@"STO_CUDA_RESERVED_SHARED STV_DEFAULT"
__nv_reservedSMEM_offset_0_alias:
	.zero		0


//--------------------- .nv.constant0.matmul_kernel --------------------------
	.section	.nv.constant0.matmul_kernel,"a",@progbits
	.sectionflags	@""
	.align	4
.nv.constant0.matmul_kernel:
	.zero		608


//--------------------- SYMBOLS --------------------------

	.type		.nv.reservedSmem.offset0,@object
	.size		.nv.reservedSmem.offset0,0x4
